//
// Generated by NVIDIA NVVM Compiler
//
// Compiler Build ID: CL-36424714
// Cuda compilation tools, release 13.0, V13.0.88
// Based on NVVM 20.0.0
//

.version 9.0
.target sm_100
.address_size 64

	// .globl	_Z15csr_spmv_kernelPiS_PdS0_S0_i

.visible .entry _Z15csr_spmv_kernelPiS_PdS0_S0_i(
	.param .u64 .ptr .align 1 _Z15csr_spmv_kernelPiS_PdS0_S0_i_param_0,
	.param .u64 .ptr .align 1 _Z15csr_spmv_kernelPiS_PdS0_S0_i_param_1,
	.param .u64 .ptr .align 1 _Z15csr_spmv_kernelPiS_PdS0_S0_i_param_2,
	.param .u64 .ptr .align 1 _Z15csr_spmv_kernelPiS_PdS0_S0_i_param_3,
	.param .u64 .ptr .align 1 _Z15csr_spmv_kernelPiS_PdS0_S0_i_param_4,
	.param .u32 _Z15csr_spmv_kernelPiS_PdS0_S0_i_param_5
)
{
	.reg .pred 	%p<11>;
	.reg .b32 	%r<65>;
	.reg .b64 	%rd<91>;
	.reg .b64 	%fd<112>;

	ld.param.u64 	%rd6, [_Z15csr_spmv_kernelPiS_PdS0_S0_i_param_0];
	ld.param.u64 	%rd8, [_Z15csr_spmv_kernelPiS_PdS0_S0_i_param_1];
	ld.param.u64 	%rd9, [_Z15csr_spmv_kernelPiS_PdS0_S0_i_param_2];
	ld.param.u64 	%rd10, [_Z15csr_spmv_kernelPiS_PdS0_S0_i_param_3];
	ld.param.u64 	%rd7, [_Z15csr_spmv_kernelPiS_PdS0_S0_i_param_4];
	ld.param.u32 	%r23, [_Z15csr_spmv_kernelPiS_PdS0_S0_i_param_5];
	cvta.to.global.u64 	%rd1, %rd10;
	cvta.to.global.u64 	%rd2, %rd8;
	cvta.to.global.u64 	%rd3, %rd9;
	mov.u32 	%r24, %ctaid.x;
	mov.u32 	%r25, %ntid.x;
	mov.u32 	%r26, %tid.x;
	mad.lo.s32 	%r1, %r24, %r25, %r26;
	setp.ge.s32 	%p1, %r1, %r23;
	@%p1 bra 	$L__BB0_15;
	cvta.to.global.u64 	%rd11, %rd6;
	mul.wide.s32 	%rd12, %r1, 4;
	add.s64 	%rd13, %rd11, %rd12;
	ld.global.u32 	%r60, [%rd13];
	ld.global.u32 	%r3, [%rd13+4];
	setp.ge.s32 	%p2, %r60, %r3;
	mov.f64 	%fd111, 0d0000000000000000;
	@%p2 bra 	$L__BB0_14;
	sub.s32 	%r4, %r3, %r60;
	and.b32  	%r5, %r4, 15;
	sub.s32 	%r27, %r60, %r3;
	setp.gt.u32 	%p3, %r27, -16;
	mov.f64 	%fd111, 0d0000000000000000;
	@%p3 bra 	$L__BB0_5;
	and.b32  	%r28, %r4, -16;
	neg.s32 	%r58, %r28;
	add.s64 	%rd4, %rd3, 64;
	add.s64 	%rd5, %rd2, 32;
	mov.f64 	%fd111, 0d0000000000000000;
$L__BB0_4:
	.pragma "nounroll";
	mul.wide.s32 	%rd14, %r60, 8;
	add.s64 	%rd15, %rd4, %rd14;
	mul.wide.s32 	%rd16, %r60, 4;
	add.s64 	%rd17, %rd5, %rd16;
	ld.global.f64 	%fd18, [%rd15+-64];
	ld.global.u32 	%r29, [%rd17+-32];
	mul.wide.s32 	%rd18, %r29, 8;
	add.s64 	%rd19, %rd1, %rd18;
	ld.global.f64 	%fd19, [%rd19];
	fma.rn.f64 	%fd20, %fd18, %fd19, %fd111;
	ld.global.f64 	%fd21, [%rd15+-56];
	ld.global.u32 	%r30, [%rd17+-28];
	mul.wide.s32 	%rd20, %r30, 8;
	add.s64 	%rd21, %rd1, %rd20;
	ld.global.f64 	%fd22, [%rd21];
	fma.rn.f64 	%fd23, %fd21, %fd22, %fd20;
	ld.global.f64 	%fd24, [%rd15+-48];
	ld.global.u32 	%r31, [%rd17+-24];
	mul.wide.s32 	%rd22, %r31, 8;
	add.s64 	%rd23, %rd1, %rd22;
	ld.global.f64 	%fd25, [%rd23];
	fma.rn.f64 	%fd26, %fd24, %fd25, %fd23;
	ld.global.f64 	%fd27, [%rd15+-40];
	ld.global.u32 	%r32, [%rd17+-20];
	mul.wide.s32 	%rd24, %r32, 8;
	add.s64 	%rd25, %rd1, %rd24;
	ld.global.f64 	%fd28, [%rd25];
	fma.rn.f64 	%fd29, %fd27, %fd28, %fd26;
	ld.global.f64 	%fd30, [%rd15+-32];
	ld.global.u32 	%r33, [%rd17+-16];
	mul.wide.s32 	%rd26, %r33, 8;
	add.s64 	%rd27, %rd1, %rd26;
	ld.global.f64 	%fd31, [%rd27];
	fma.rn.f64 	%fd32, %fd30, %fd31, %fd29;
	ld.global.f64 	%fd33, [%rd15+-24];
	ld.global.u32 	%r34, [%rd17+-12];
	mul.wide.s32 	%rd28, %r34, 8;
	add.s64 	%rd29, %rd1, %rd28;
	ld.global.f64 	%fd34, [%rd29];
	fma.rn.f64 	%fd35, %fd33, %fd34, %fd32;
	ld.global.f64 	%fd36, [%rd15+-16];
	ld.global.u32 	%r35, [%rd17+-8];
	mul.wide.s32 	%rd30, %r35, 8;
	add.s64 	%rd31, %rd1, %rd30;
	ld.global.f64 	%fd37, [%rd31];
	fma.rn.f64 	%fd38, %fd36, %fd37, %fd35;
	ld.global.f64 	%fd39, [%rd15+-8];
	ld.global.u32 	%r36, [%rd17+-4];
	mul.wide.s32 	%rd32, %r36, 8;
	add.s64 	%rd33, %rd1, %rd32;
	ld.global.f64 	%fd40, [%rd33];
	fma.rn.f64 	%fd41, %fd39, %fd40, %fd38;
	ld.global.f64 	%fd42, [%rd15];
	ld.global.u32 	%r37, [%rd17];
	mul.wide.s32 	%rd34, %r37, 8;
	add.s64 	%rd35, %rd1, %rd34;
	ld.global.f64 	%fd43, [%rd35];
	fma.rn.f64 	%fd44, %fd42, %fd43, %fd41;
	ld.global.f64 	%fd45, [%rd15+8];
	ld.global.u32 	%r38, [%rd17+4];
	mul.wide.s32 	%rd36, %r38, 8;
	add.s64 	%rd37, %rd1, %rd36;
	ld.global.f64 	%fd46, [%rd37];
	fma.rn.f64 	%fd47, %fd45, %fd46, %fd44;
	ld.global.f64 	%fd48, [%rd15+16];
	ld.global.u32 	%r39, [%rd17+8];
	mul.wide.s32 	%rd38, %r39, 8;
	add.s64 	%rd39, %rd1, %rd38;
	ld.global.f64 	%fd49, [%rd39];
	fma.rn.f64 	%fd50, %fd48, %fd49, %fd47;
	ld.global.f64 	%fd51, [%rd15+24];
	ld.global.u32 	%r40, [%rd17+12];
	mul.wide.s32 	%rd40, %r40, 8;
	add.s64 	%rd41, %rd1, %rd40;
	ld.global.f64 	%fd52, [%rd41];
	fma.rn.f64 	%fd53, %fd51, %fd52, %fd50;
	ld.global.f64 	%fd54, [%rd15+32];
	ld.global.u32 	%r41, [%rd17+16];
	mul.wide.s32 	%rd42, %r41, 8;
	add.s64 	%rd43, %rd1, %rd42;
	ld.global.f64 	%fd55, [%rd43];
	fma.rn.f64 	%fd56, %fd54, %fd55, %fd53;
	ld.global.f64 	%fd57, [%rd15+40];
	ld.global.u32 	%r42, [%rd17+20];
	mul.wide.s32 	%rd44, %r42, 8;
	add.s64 	%rd45, %rd1, %rd44;
	ld.global.f64 	%fd58, [%rd45];
	fma.rn.f64 	%fd59, %fd57, %fd58, %fd56;
	ld.global.f64 	%fd60, [%rd15+48];
	ld.global.u32 	%r43, [%rd17+24];
	mul.wide.s32 	%rd46, %r43, 8;
	add.s64 	%rd47, %rd1, %rd46;
	ld.global.f64 	%fd61, [%rd47];
	fma.rn.f64 	%fd62, %fd60, %fd61, %fd59;
	ld.global.f64 	%fd63, [%rd15+56];
	ld.global.u32 	%r44, [%rd17+28];
	mul.wide.s32 	%rd48, %r44, 8;
	add.s64 	%rd49, %rd1, %rd48;
	ld.global.f64 	%fd64, [%rd49];
	fma.rn.f64 	%fd111, %fd63, %fd64, %fd62;
	add.s32 	%r60, %r60, 16;
	add.s32 	%r58, %r58, 16;
	setp.ne.s32 	%p4, %r58, 0;
	@%p4 bra 	$L__BB0_4;
$L__BB0_5:
	setp.eq.s32 	%p5, %r5, 0;
	@%p5 bra 	$L__BB0_14;
	and.b32  	%r12, %r4, 7;
	setp.lt.u32 	%p6, %r5, 8;
	@%p6 bra 	$L__BB0_8;
	mul.wide.s32 	%rd50, %r60, 8;
	add.s64 	%rd51, %rd3, %rd50;
	ld.global.f64 	%fd66, [%rd51];
	mul.wide.s32 	%rd52, %r60, 4;
	add.s64 	%rd53, %rd2, %rd52;
	ld.global.u32 	%r45, [%rd53];
	mul.wide.s32 	%rd54, %r45, 8;
	add.s64 	%rd55, %rd1, %rd54;
	ld.global.f64 	%fd67, [%rd55];
	fma.rn.f64 	%fd68, %fd66, %fd67, %fd111;
	ld.global.f64 	%fd69, [%rd51+8];
	ld.global.u32 	%r46, [%rd53+4];
	mul.wide.s32 	%rd56, %r46, 8;
	add.s64 	%rd57, %rd1, %rd56;
	ld.global.f64 	%fd70, [%rd57];
	fma.rn.f64 	%fd71, %fd69, %fd70, %fd68;
	ld.global.f64 	%fd72, [%rd51+16];
	ld.global.u32 	%r47, [%rd53+8];
	mul.wide.s32 	%rd58, %r47, 8;
	add.s64 	%rd59, %rd1, %rd58;
	ld.global.f64 	%fd73, [%rd59];
	fma.rn.f64 	%fd74, %fd72, %fd73, %fd71;
	ld.global.f64 	%fd75, [%rd51+24];
	ld.global.u32 	%r48, [%rd53+12];
	mul.wide.s32 	%rd60, %r48, 8;
	add.s64 	%rd61, %rd1, %rd60;
	ld.global.f64 	%fd76, [%rd61];
	fma.rn.f64 	%fd77, %fd75, %fd76, %fd74;
	ld.global.f64 	%fd78, [%rd51+32];
	ld.global.u32 	%r49, [%rd53+16];
	mul.wide.s32 	%rd62, %r49, 8;
	add.s64 	%rd63, %rd1, %rd62;
	ld.global.f64 	%fd79, [%rd63];
	fma.rn.f64 	%fd80, %fd78, %fd79, %fd77;
	ld.global.f64 	%fd81, [%rd51+40];
	ld.global.u32 	%r50, [%rd53+20];
	mul.wide.s32 	%rd64, %r50, 8;
	add.s64 	%rd65, %rd1, %rd64;
	ld.global.f64 	%fd82, [%rd65];
	fma.rn.f64 	%fd83, %fd81, %fd82, %fd80;
	ld.global.f64 	%fd84, [%rd51+48];
	ld.global.u32 	%r51, [%rd53+24];
	mul.wide.s32 	%rd66, %r51, 8;
	add.s64 	%rd67, %rd1, %rd66;
	ld.global.f64 	%fd85, [%rd67];
	fma.rn.f64 	%fd86, %fd84, %fd85, %fd83;
	ld.global.f64 	%fd87, [%rd51+56];
	ld.global.u32 	%r52, [%rd53+28];
	mul.wide.s32 	%rd68, %r52, 8;
	add.s64 	%rd69, %rd1, %rd68;
	ld.global.f64 	%fd88, [%rd69];
	fma.rn.f64 	%fd111, %fd87, %fd88, %fd86;
	add.s32 	%r60, %r60, 8;
$L__BB0_8:
	setp.eq.s32 	%p7, %r12, 0;
	@%p7 bra 	$L__BB0_14;
	and.b32  	%r15, %r4, 3;
	setp.lt.u32 	%p8, %r12, 4;
	@%p8 bra 	$L__BB0_11;
	mul.wide.s32 	%rd70, %r60, 8;
	add.s64 	%rd71, %rd3, %rd70;
	ld.global.f64 	%fd90, [%rd71];
	mul.wide.s32 	%rd72, %r60, 4;
	add.s64 	%rd73, %rd2, %rd72;
	ld.global.u32 	%r53, [%rd73];
	mul.wide.s32 	%rd74, %r53, 8;
	add.s64 	%rd75, %rd1, %rd74;
	ld.global.f64 	%fd91, [%rd75];
	fma.rn.f64 	%fd92, %fd90, %fd91, %fd111;
	ld.global.f64 	%fd93, [%rd71+8];
	ld.global.u32 	%r54, [%rd73+4];
	mul.wide.s32 	%rd76, %r54, 8;
	add.s64 	%rd77, %rd1, %rd76;
	ld.global.f64 	%fd94, [%rd77];
	fma.rn.f64 	%fd95, %fd93, %fd94, %fd92;
	ld.global.f64 	%fd96, [%rd71+16];
	ld.global.u32 	%r55, [%rd73+8];
	mul.wide.s32 	%rd78, %r55, 8;
	add.s64 	%rd79, %rd1, %rd78;
	ld.global.f64 	%fd97, [%rd79];
	fma.rn.f64 	%fd98, %fd96, %fd97, %fd95;
	ld.global.f64 	%fd99, [%rd71+24];
	ld.global.u32 	%r56, [%rd73+12];
	mul.wide.s32 	%rd80, %r56, 8;
	add.s64 	%rd81, %rd1, %rd80;
	ld.global.f64 	%fd100, [%rd81];
	fma.rn.f64 	%fd111, %fd99, %fd100, %fd98;
	add.s32 	%r60, %r60, 4;
$L__BB0_11:
	setp.eq.s32 	%p9, %r15, 0;
	@%p9 bra 	$L__BB0_14;
	neg.s32 	%r63, %r15;
$L__BB0_13:
	.pragma "nounroll";
	mul.wide.s32 	%rd82, %r60, 4;
	add.s64 	%rd83, %rd2, %rd82;
	mul.wide.s32 	%rd84, %r60, 8;
	add.s64 	%rd85, %rd3, %rd84;
	ld.global.f64 	%fd101, [%rd85];
	ld.global.u32 	%r57, [%rd83];
	mul.wide.s32 	%rd86, %r57, 8;
	add.s64 	%rd87, %rd1, %rd86;
	ld.global.f64 	%fd102, [%rd87];
	fma.rn.f64 	%fd111, %fd101, %fd102, %fd111;
	add.s32 	%r60, %r60, 1;
	add.s32 	%r63, %r63, 1;
	setp.ne.s32 	%p10, %r63, 0;
	@%p10 bra 	$L__BB0_13;
$L__BB0_14:
	cvta.to.global.u64 	%rd88, %rd7;
	mul.wide.s32 	%rd89, %r1, 8;
	add.s64 	%rd90, %rd88, %rd89;
	st.global.f64 	[%rd90], %fd111;
$L__BB0_15:
	ret;

}
	// .globl	_Z22ellpack_rm_spmv_kernelPiPdS0_S0_iii
.visible .entry _Z22ellpack_rm_spmv_kernelPiPdS0_S0_iii(
	.param .u64 .ptr .align 1 _Z22ellpack_rm_spmv_kernelPiPdS0_S0_iii_param_0,
	.param .u64 .ptr .align 1 _Z22ellpack_rm_spmv_kernelPiPdS0_S0_iii_param_1,
	.param .u64 .ptr .align 1 _Z22ellpack_rm_spmv_kernelPiPdS0_S0_iii_param_2,
	.param .u64 .ptr .align 1 _Z22ellpack_rm_spmv_kernelPiPdS0_S0_iii_param_3,
	.param .u32 _Z22ellpack_rm_spmv_kernelPiPdS0_S0_iii_param_4,
	.param .u32 _Z22ellpack_rm_spmv_kernelPiPdS0_S0_iii_param_5,
	.param .u32 _Z22ellpack_rm_spmv_kernelPiPdS0_S0_iii_param_6
)
{
	.reg .pred 	%p<26>;
	.reg .b32 	%r<47>;
	.reg .b64 	%rd<59>;
	.reg .b64 	%fd<96>;

	ld.param.u64 	%rd13, [_Z22ellpack_rm_spmv_kernelPiPdS0_S0_iii_param_0];
	ld.param.u64 	%rd14, [_Z22ellpack_rm_spmv_kernelPiPdS0_S0_iii_param_1];
	ld.param.u64 	%rd15, [_Z22ellpack_rm_spmv_kernelPiPdS0_S0_iii_param_2];
	ld.param.u64 	%rd12, [_Z22ellpack_rm_spmv_kernelPiPdS0_S0_iii_param_3];
	ld.param.u32 	%r34, [_Z22ellpack_rm_spmv_kernelPiPdS0_S0_iii_param_4];
	ld.param.u32 	%r32, [_Z22ellpack_rm_spmv_kernelPiPdS0_S0_iii_param_5];
	ld.param.u32 	%r33, [_Z22ellpack_rm_spmv_kernelPiPdS0_S0_iii_param_6];
	cvta.to.global.u64 	%rd1, %rd15;
	cvta.to.global.u64 	%rd2, %rd14;
	cvta.to.global.u64 	%rd3, %rd13;
	mov.u32 	%r35, %ctaid.x;
	mov.u32 	%r36, %ntid.x;
	mov.u32 	%r37, %tid.x;
	mad.lo.s32 	%r1, %r35, %r36, %r37;
	setp.ge.s32 	%p1, %r1, %r34;
	@%p1 bra 	$L__BB1_43;
	setp.lt.s32 	%p2, %r33, 1;
	mov.f64 	%fd75, 0d0000000000000000;
	@%p2 bra 	$L__BB1_42;
	mul.lo.s32 	%r2, %r33, %r1;
	and.b32  	%r3, %r33, 7;
	setp.lt.u32 	%p3, %r33, 8;
	mov.f64 	%fd75, 0d0000000000000000;
	mov.b32 	%r45, 0;
	@%p3 bra 	$L__BB1_21;
	and.b32  	%r45, %r33, 2147483640;
	neg.s32 	%r43, %r45;
	add.s64 	%rd4, %rd3, 16;
	add.s64 	%rd5, %rd2, 32;
	mov.f64 	%fd75, 0d0000000000000000;
	mov.u32 	%r42, %r2;
$L__BB1_4:
	.pragma "nounroll";
	mul.wide.s32 	%rd16, %r42, 4;
	add.s64 	%rd6, %rd4, %rd16;
	mul.wide.s32 	%rd17, %r42, 8;
	add.s64 	%rd7, %rd5, %rd17;
	ld.global.u32 	%r8, [%rd6+-16];
	setp.ge.s32 	%p4, %r8, %r32;
	@%p4 bra 	$L__BB1_6;
	ld.global.f64 	%fd42, [%rd7+-32];
	mul.wide.s32 	%rd18, %r8, 8;
	add.s64 	%rd19, %rd1, %rd18;
	ld.global.f64 	%fd43, [%rd19];
	fma.rn.f64 	%fd75, %fd42, %fd43, %fd75;
$L__BB1_6:
	ld.global.u32 	%r9, [%rd6+-12];
	setp.ge.s32 	%p5, %r9, %r32;
	@%p5 bra 	$L__BB1_8;
	ld.global.f64 	%fd44, [%rd7+-24];
	mul.wide.s32 	%rd20, %r9, 8;
	add.s64 	%rd21, %rd1, %rd20;
	ld.global.f64 	%fd45, [%rd21];
	fma.rn.f64 	%fd75, %fd44, %fd45, %fd75;
$L__BB1_8:
	ld.global.u32 	%r10, [%rd6+-8];
	setp.ge.s32 	%p6, %r10, %r32;
	@%p6 bra 	$L__BB1_10;
	ld.global.f64 	%fd46, [%rd7+-16];
	mul.wide.s32 	%rd22, %r10, 8;
	add.s64 	%rd23, %rd1, %rd22;
	ld.global.f64 	%fd47, [%rd23];
	fma.rn.f64 	%fd75, %fd46, %fd47, %fd75;
$L__BB1_10:
	ld.global.u32 	%r11, [%rd6+-4];
	setp.ge.s32 	%p7, %r11, %r32;
	@%p7 bra 	$L__BB1_12;
	ld.global.f64 	%fd48, [%rd7+-8];
	mul.wide.s32 	%rd24, %r11, 8;
	add.s64 	%rd25, %rd1, %rd24;
	ld.global.f64 	%fd49, [%rd25];
	fma.rn.f64 	%fd75, %fd48, %fd49, %fd75;
$L__BB1_12:
	ld.global.u32 	%r12, [%rd6];
	setp.ge.s32 	%p8, %r12, %r32;
	@%p8 bra 	$L__BB1_14;
	ld.global.f64 	%fd50, [%rd7];
	mul.wide.s32 	%rd26, %r12, 8;
	add.s64 	%rd27, %rd1, %rd26;
	ld.global.f64 	%fd51, [%rd27];
	fma.rn.f64 	%fd75, %fd50, %fd51, %fd75;
$L__BB1_14:
	ld.global.u32 	%r13, [%rd6+4];
	setp.ge.s32 	%p9, %r13, %r32;
	@%p9 bra 	$L__BB1_16;
	ld.global.f64 	%fd52, [%rd7+8];
	mul.wide.s32 	%rd28, %r13, 8;
	add.s64 	%rd29, %rd1, %rd28;
	ld.global.f64 	%fd53, [%rd29];
	fma.rn.f64 	%fd75, %fd52, %fd53, %fd75;
$L__BB1_16:
	ld.global.u32 	%r14, [%rd6+8];
	setp.ge.s32 	%p10, %r14, %r32;
	@%p10 bra 	$L__BB1_18;
	ld.global.f64 	%fd54, [%rd7+16];
	mul.wide.s32 	%rd30, %r14, 8;
	add.s64 	%rd31, %rd1, %rd30;
	ld.global.f64 	%fd55, [%rd31];
	fma.rn.f64 	%fd75, %fd54, %fd55, %fd75;
$L__BB1_18:
	ld.global.u32 	%r15, [%rd6+12];
	setp.ge.s32 	%p11, %r15, %r32;
	@%p11 bra 	$L__BB1_20;
	ld.global.f64 	%fd56, [%rd7+24];
	mul.wide.s32 	%rd32, %r15, 8;
	add.s64 	%rd33, %rd1, %rd32;
	ld.global.f64 	%fd57, [%rd33];
	fma.rn.f64 	%fd75, %fd56, %fd57, %fd75;
$L__BB1_20:
	add.s32 	%r43, %r43, 8;
	add.s32 	%r42, %r42, 8;
	setp.ne.s32 	%p12, %r43, 0;
	@%p12 bra 	$L__BB1_4;
$L__BB1_21:
	setp.eq.s32 	%p13, %r3, 0;
	@%p13 bra 	$L__BB1_42;
	and.b32  	%r19, %r33, 3;
	setp.lt.u32 	%p14, %r3, 4;
	@%p14 bra 	$L__BB1_32;
	add.s32 	%r39, %r45, %r2;
	mul.wide.s32 	%rd34, %r39, 4;
	add.s64 	%rd8, %rd3, %rd34;
	ld.global.u32 	%r20, [%rd8];
	setp.ge.s32 	%p15, %r20, %r32;
	mul.wide.s32 	%rd35, %r39, 8;
	add.s64 	%rd9, %rd2, %rd35;
	@%p15 bra 	$L__BB1_25;
	ld.global.f64 	%fd59, [%rd9];
	mul.wide.s32 	%rd36, %r20, 8;
	add.s64 	%rd37, %rd1, %rd36;
	ld.global.f64 	%fd60, [%rd37];
	fma.rn.f64 	%fd75, %fd59, %fd60, %fd75;
$L__BB1_25:
	ld.global.u32 	%r21, [%rd8+4];
	setp.ge.s32 	%p16, %r21, %r32;
	@%p16 bra 	$L__BB1_27;
	ld.global.f64 	%fd61, [%rd9+8];
	mul.wide.s32 	%rd38, %r21, 8;
	add.s64 	%rd39, %rd1, %rd38;
	ld.global.f64 	%fd62, [%rd39];
	fma.rn.f64 	%fd75, %fd61, %fd62, %fd75;
$L__BB1_27:
	ld.global.u32 	%r22, [%rd8+8];
	setp.ge.s32 	%p17, %r22, %r32;
	@%p17 bra 	$L__BB1_29;
	ld.global.f64 	%fd63, [%rd9+16];
	mul.wide.s32 	%rd40, %r22, 8;
	add.s64 	%rd41, %rd1, %rd40;
	ld.global.f64 	%fd64, [%rd41];
	fma.rn.f64 	%fd75, %fd63, %fd64, %fd75;
$L__BB1_29:
	ld.global.u32 	%r23, [%rd8+12];
	setp.ge.s32 	%p18, %r23, %r32;
	@%p18 bra 	$L__BB1_31;
	ld.global.f64 	%fd65, [%rd9+24];
	mul.wide.s32 	%rd42, %r23, 8;
	add.s64 	%rd43, %rd1, %rd42;
	ld.global.f64 	%fd66, [%rd43];
	fma.rn.f64 	%fd75, %fd65, %fd66, %fd75;
$L__BB1_31:
	add.s32 	%r45, %r45, 4;
$L__BB1_32:
	setp.eq.s32 	%p19, %r19, 0;
	@%p19 bra 	$L__BB1_42;
	setp.eq.s32 	%p20, %r19, 1;
	@%p20 bra 	$L__BB1_39;
	add.s32 	%r40, %r45, %r2;
	mul.wide.s32 	%rd44, %r40, 4;
	add.s64 	%rd10, %rd3, %rd44;
	ld.global.u32 	%r26, [%rd10];
	setp.ge.s32 	%p21, %r26, %r32;
	mul.wide.s32 	%rd45, %r40, 8;
	add.s64 	%rd11, %rd2, %rd45;
	@%p21 bra 	$L__BB1_36;
	ld.global.f64 	%fd68, [%rd11];
	mul.wide.s32 	%rd46, %r26, 8;
	add.s64 	%rd47, %rd1, %rd46;
	ld.global.f64 	%fd69, [%rd47];
	fma.rn.f64 	%fd75, %fd68, %fd69, %fd75;
$L__BB1_36:
	ld.global.u32 	%r27, [%rd10+4];
	setp.ge.s32 	%p22, %r27, %r32;
	@%p22 bra 	$L__BB1_38;
	ld.global.f64 	%fd70, [%rd11+8];
	mul.wide.s32 	%rd48, %r27, 8;
	add.s64 	%rd49, %rd1, %rd48;
	ld.global.f64 	%fd71, [%rd49];
	fma.rn.f64 	%fd75, %fd70, %fd71, %fd75;
$L__BB1_38:
	add.s32 	%r45, %r45, 2;
$L__BB1_39:
	and.b32  	%r41, %r33, 1;
	setp.eq.b32 	%p23, %r41, 1;
	not.pred 	%p24, %p23;
	@%p24 bra 	$L__BB1_42;
	add.s32 	%r30, %r45, %r2;
	mul.wide.s32 	%rd50, %r30, 4;
	add.s64 	%rd51, %rd3, %rd50;
	ld.global.u32 	%r31, [%rd51];
	setp.ge.s32 	%p25, %r31, %r32;
	@%p25 bra 	$L__BB1_42;
	mul.wide.s32 	%rd52, %r30, 8;
	add.s64 	%rd53, %rd2, %rd52;
	ld.global.f64 	%fd72, [%rd53];
	mul.wide.s32 	%rd54, %r31, 8;
	add.s64 	%rd55, %rd1, %rd54;
	ld.global.f64 	%fd73, [%rd55];
	fma.rn.f64 	%fd75, %fd72, %fd73, %fd75;
$L__BB1_42:
	cvta.to.global.u64 	%rd56, %rd12;
	mul.wide.s32 	%rd57, %r1, 8;
	add.s64 	%rd58, %rd56, %rd57;
	st.global.f64 	[%rd58], %fd75;
$L__BB1_43:
	ret;

}
	// .globl	_Z22ellpack_cm_spmv_kernelPiPdS0_S0_iii
.visible .entry _Z22ellpack_cm_spmv_kernelPiPdS0_S0_iii(
	.param .u64 .ptr .align 1 _Z22ellpack_cm_spmv_kernelPiPdS0_S0_iii_param_0,
	.param .u64 .ptr .align 1 _Z22ellpack_cm_spmv_kernelPiPdS0_S0_iii_param_1,
	.param .u64 .ptr .align 1 _Z22ellpack_cm_spmv_kernelPiPdS0_S0_iii_param_2,
	.param .u64 .ptr .align 1 _Z22ellpack_cm_spmv_kernelPiPdS0_S0_iii_param_3,
	.param .u32 _Z22ellpack_cm_spmv_kernelPiPdS0_S0_iii_param_4,
	.param .u32 _Z22ellpack_cm_spmv_kernelPiPdS0_S0_iii_param_5,
	.param .u32 _Z22ellpack_cm_spmv_kernelPiPdS0_S0_iii_param_6
)
{
	.reg .pred 	%p<26>;
	.reg .b32 	%r<84>;
	.reg .b64 	%rd<94>;
	.reg .b64 	%fd<96>;

	ld.param.u64 	%rd18, [_Z22ellpack_cm_spmv_kernelPiPdS0_S0_iii_param_0];
	ld.param.u64 	%rd19, [_Z22ellpack_cm_spmv_kernelPiPdS0_S0_iii_param_1];
	ld.param.u64 	%rd20, [_Z22ellpack_cm_spmv_kernelPiPdS0_S0_iii_param_2];
	ld.param.u32 	%r58, [_Z22ellpack_cm_spmv_kernelPiPdS0_S0_iii_param_4];
	ld.param.u32 	%r59, [_Z22ellpack_cm_spmv_kernelPiPdS0_S0_iii_param_5];
	ld.param.u32 	%r60, [_Z22ellpack_cm_spmv_kernelPiPdS0_S0_iii_param_6];
	cvta.to.global.u64 	%rd1, %rd20;
	cvta.to.global.u64 	%rd2, %rd19;
	cvta.to.global.u64 	%rd3, %rd18;
	mov.u32 	%r61, %ctaid.x;
	mov.u32 	%r62, %ntid.x;
	mul.lo.s32 	%r1, %r61, %r62;
	mov.u32 	%r2, %tid.x;
	add.s32 	%r3, %r1, %r2;
	setp.ge.s32 	%p1, %r3, %r58;
	@%p1 bra 	$L__BB2_43;
	setp.lt.s32 	%p2, %r60, 1;
	mov.f64 	%fd75, 0d0000000000000000;
	@%p2 bra 	$L__BB2_42;
	and.b32  	%r4, %r60, 7;
	setp.lt.u32 	%p3, %r60, 8;
	mov.f64 	%fd75, 0d0000000000000000;
	mov.b32 	%r82, 0;
	@%p3 bra 	$L__BB2_21;
	and.b32  	%r64, %r60, 2147483640;
	neg.s32 	%r80, %r64;
	add.s32 	%r65, %r2, %r58;
	add.s32 	%r79, %r65, %r1;
	shl.b32 	%r66, %r58, 1;
	add.s32 	%r78, %r3, %r66;
	mad.lo.s32 	%r77, %r58, 3, %r3;
	shl.b32 	%r67, %r58, 2;
	add.s32 	%r76, %r3, %r67;
	mad.lo.s32 	%r75, %r58, 5, %r3;
	mad.lo.s32 	%r74, %r58, 6, %r3;
	mad.lo.s32 	%r73, %r58, 7, %r3;
	mov.f64 	%fd75, 0d0000000000000000;
	mul.wide.s32 	%rd5, %r58, 4;
	mov.u32 	%r72, %r3;
$L__BB2_4:
	.pragma "nounroll";
	mul.wide.s32 	%rd21, %r72, 4;
	add.s64 	%rd4, %rd3, %rd21;
	ld.global.u32 	%r22, [%rd4];
	setp.ge.s32 	%p4, %r22, %r59;
	@%p4 bra 	$L__BB2_6;
	mul.wide.s32 	%rd22, %r72, 8;
	add.s64 	%rd23, %rd2, %rd22;
	ld.global.f64 	%fd42, [%rd23];
	mul.wide.s32 	%rd24, %r22, 8;
	add.s64 	%rd25, %rd1, %rd24;
	ld.global.f64 	%fd43, [%rd25];
	fma.rn.f64 	%fd75, %fd42, %fd43, %fd75;
$L__BB2_6:
	add.s64 	%rd6, %rd4, %rd5;
	ld.global.u32 	%r23, [%rd6];
	setp.ge.s32 	%p5, %r23, %r59;
	@%p5 bra 	$L__BB2_8;
	mul.wide.s32 	%rd26, %r79, 8;
	add.s64 	%rd27, %rd2, %rd26;
	ld.global.f64 	%fd44, [%rd27];
	mul.wide.s32 	%rd28, %r23, 8;
	add.s64 	%rd29, %rd1, %rd28;
	ld.global.f64 	%fd45, [%rd29];
	fma.rn.f64 	%fd75, %fd44, %fd45, %fd75;
$L__BB2_8:
	add.s64 	%rd7, %rd6, %rd5;
	ld.global.u32 	%r24, [%rd7];
	setp.ge.s32 	%p6, %r24, %r59;
	@%p6 bra 	$L__BB2_10;
	mul.wide.s32 	%rd30, %r78, 8;
	add.s64 	%rd31, %rd2, %rd30;
	ld.global.f64 	%fd46, [%rd31];
	mul.wide.s32 	%rd32, %r24, 8;
	add.s64 	%rd33, %rd1, %rd32;
	ld.global.f64 	%fd47, [%rd33];
	fma.rn.f64 	%fd75, %fd46, %fd47, %fd75;
$L__BB2_10:
	add.s64 	%rd8, %rd7, %rd5;
	ld.global.u32 	%r25, [%rd8];
	setp.ge.s32 	%p7, %r25, %r59;
	@%p7 bra 	$L__BB2_12;
	mul.wide.s32 	%rd34, %r77, 8;
	add.s64 	%rd35, %rd2, %rd34;
	ld.global.f64 	%fd48, [%rd35];
	mul.wide.s32 	%rd36, %r25, 8;
	add.s64 	%rd37, %rd1, %rd36;
	ld.global.f64 	%fd49, [%rd37];
	fma.rn.f64 	%fd75, %fd48, %fd49, %fd75;
$L__BB2_12:
	add.s64 	%rd9, %rd8, %rd5;
	ld.global.u32 	%r26, [%rd9];
	setp.ge.s32 	%p8, %r26, %r59;
	@%p8 bra 	$L__BB2_14;
	mul.wide.s32 	%rd38, %r76, 8;
	add.s64 	%rd39, %rd2, %rd38;
	ld.global.f64 	%fd50, [%rd39];
	mul.wide.s32 	%rd40, %r26, 8;
	add.s64 	%rd41, %rd1, %rd40;
	ld.global.f64 	%fd51, [%rd41];
	fma.rn.f64 	%fd75, %fd50, %fd51, %fd75;
$L__BB2_14:
	add.s64 	%rd10, %rd9, %rd5;
	ld.global.u32 	%r27, [%rd10];
	setp.ge.s32 	%p9, %r27, %r59;
	@%p9 bra 	$L__BB2_16;
	mul.wide.s32 	%rd42, %r75, 8;
	add.s64 	%rd43, %rd2, %rd42;
	ld.global.f64 	%fd52, [%rd43];
	mul.wide.s32 	%rd44, %r27, 8;
	add.s64 	%rd45, %rd1, %rd44;
	ld.global.f64 	%fd53, [%rd45];
	fma.rn.f64 	%fd75, %fd52, %fd53, %fd75;
$L__BB2_16:
	add.s64 	%rd11, %rd10, %rd5;
	ld.global.u32 	%r28, [%rd11];
	setp.ge.s32 	%p10, %r28, %r59;
	@%p10 bra 	$L__BB2_18;
	mul.wide.s32 	%rd46, %r74, 8;
	add.s64 	%rd47, %rd2, %rd46;
	ld.global.f64 	%fd54, [%rd47];
	mul.wide.s32 	%rd48, %r28, 8;
	add.s64 	%rd49, %rd1, %rd48;
	ld.global.f64 	%fd55, [%rd49];
	fma.rn.f64 	%fd75, %fd54, %fd55, %fd75;
$L__BB2_18:
	add.s64 	%rd50, %rd11, %rd5;
	ld.global.u32 	%r29, [%rd50];
	setp.ge.s32 	%p11, %r29, %r59;
	@%p11 bra 	$L__BB2_20;
	mul.wide.s32 	%rd51, %r73, 8;
	add.s64 	%rd52, %rd2, %rd51;
	ld.global.f64 	%fd56, [%rd52];
	mul.wide.s32 	%rd53, %r29, 8;
	add.s64 	%rd54, %rd1, %rd53;
	ld.global.f64 	%fd57, [%rd54];
	fma.rn.f64 	%fd75, %fd56, %fd57, %fd75;
$L__BB2_20:
	and.b32  	%r82, %r60, 2147483640;
	add.s32 	%r80, %r80, 8;
	shl.b32 	%r68, %r58, 3;
	add.s32 	%r79, %r79, %r68;
	add.s32 	%r78, %r78, %r68;
	add.s32 	%r77, %r77, %r68;
	add.s32 	%r76, %r76, %r68;
	add.s32 	%r75, %r75, %r68;
	add.s32 	%r74, %r74, %r68;
	add.s32 	%r73, %r73, %r68;
	add.s32 	%r72, %r72, %r68;
	setp.ne.s32 	%p12, %r80, 0;
	@%p12 bra 	$L__BB2_4;
$L__BB2_21:
	setp.eq.s32 	%p13, %r4, 0;
	@%p13 bra 	$L__BB2_42;
	and.b32  	%r41, %r60, 3;
	setp.lt.u32 	%p14, %r4, 4;
	@%p14 bra 	$L__BB2_32;
	mad.lo.s32 	%r42, %r82, %r58, %r3;
	mul.wide.s32 	%rd55, %r42, 4;
	add.s64 	%rd12, %rd3, %rd55;
	ld.global.u32 	%r43, [%rd12];
	setp.ge.s32 	%p15, %r43, %r59;
	@%p15 bra 	$L__BB2_25;
	mul.wide.s32 	%rd56, %r42, 8;
	add.s64 	%rd57, %rd2, %rd56;
	ld.global.f64 	%fd59, [%rd57];
	mul.wide.s32 	%rd58, %r43, 8;
	add.s64 	%rd59, %rd1, %rd58;
	ld.global.f64 	%fd60, [%rd59];
	fma.rn.f64 	%fd75, %fd59, %fd60, %fd75;
$L__BB2_25:
	add.s32 	%r44, %r42, %r58;
	mul.wide.s32 	%rd13, %r58, 4;
	add.s64 	%rd14, %rd12, %rd13;
	ld.global.u32 	%r45, [%rd14];
	setp.ge.s32 	%p16, %r45, %r59;
	@%p16 bra 	$L__BB2_27;
	mul.wide.s32 	%rd60, %r44, 8;
	add.s64 	%rd61, %rd2, %rd60;
	ld.global.f64 	%fd61, [%rd61];
	mul.wide.s32 	%rd62, %r45, 8;
	add.s64 	%rd63, %rd1, %rd62;
	ld.global.f64 	%fd62, [%rd63];
	fma.rn.f64 	%fd75, %fd61, %fd62, %fd75;
$L__BB2_27:
	add.s32 	%r46, %r44, %r58;
	add.s64 	%rd15, %rd14, %rd13;
	ld.global.u32 	%r47, [%rd15];
	setp.ge.s32 	%p17, %r47, %r59;
	@%p17 bra 	$L__BB2_29;
	mul.wide.s32 	%rd64, %r46, 8;
	add.s64 	%rd65, %rd2, %rd64;
	ld.global.f64 	%fd63, [%rd65];
	mul.wide.s32 	%rd66, %r47, 8;
	add.s64 	%rd67, %rd1, %rd66;
	ld.global.f64 	%fd64, [%rd67];
	fma.rn.f64 	%fd75, %fd63, %fd64, %fd75;
$L__BB2_29:
	add.s64 	%rd68, %rd15, %rd13;
	ld.global.u32 	%r48, [%rd68];
	setp.ge.s32 	%p18, %r48, %r59;
	@%p18 bra 	$L__BB2_31;
	add.s32 	%r69, %r46, %r58;
	mul.wide.s32 	%rd69, %r69, 8;
	add.s64 	%rd70, %rd2, %rd69;
	ld.global.f64 	%fd65, [%rd70];
	mul.wide.s32 	%rd71, %r48, 8;
	add.s64 	%rd72, %rd1, %rd71;
	ld.global.f64 	%fd66, [%rd72];
	fma.rn.f64 	%fd75, %fd65, %fd66, %fd75;
$L__BB2_31:
	add.s32 	%r82, %r82, 4;
$L__BB2_32:
	setp.eq.s32 	%p19, %r41, 0;
	@%p19 bra 	$L__BB2_42;
	setp.eq.s32 	%p20, %r41, 1;
	@%p20 bra 	$L__BB2_39;
	mad.lo.s32 	%r51, %r82, %r58, %r3;
	mul.wide.s32 	%rd73, %r51, 4;
	add.s64 	%rd16, %rd3, %rd73;
	ld.global.u32 	%r52, [%rd16];
	setp.ge.s32 	%p21, %r52, %r59;
	@%p21 bra 	$L__BB2_36;
	mul.wide.s32 	%rd74, %r51, 8;
	add.s64 	%rd75, %rd2, %rd74;
	ld.global.f64 	%fd68, [%rd75];
	mul.wide.s32 	%rd76, %r52, 8;
	add.s64 	%rd77, %rd1, %rd76;
	ld.global.f64 	%fd69, [%rd77];
	fma.rn.f64 	%fd75, %fd68, %fd69, %fd75;
$L__BB2_36:
	mul.wide.s32 	%rd78, %r58, 4;
	add.s64 	%rd79, %rd16, %rd78;
	ld.global.u32 	%r53, [%rd79];
	setp.ge.s32 	%p22, %r53, %r59;
	@%p22 bra 	$L__BB2_38;
	add.s32 	%r70, %r51, %r58;
	mul.wide.s32 	%rd80, %r70, 8;
	add.s64 	%rd81, %rd2, %rd80;
	ld.global.f64 	%fd70, [%rd81];
	mul.wide.s32 	%rd82, %r53, 8;
	add.s64 	%rd83, %rd1, %rd82;
	ld.global.f64 	%fd71, [%rd83];
	fma.rn.f64 	%fd75, %fd70, %fd71, %fd75;
$L__BB2_38:
	add.s32 	%r82, %r82, 2;
$L__BB2_39:
	and.b32  	%r71, %r60, 1;
	setp.eq.b32 	%p23, %r71, 1;
	not.pred 	%p24, %p23;
	@%p24 bra 	$L__BB2_42;
	mad.lo.s32 	%r56, %r82, %r58, %r3;
	mul.wide.s32 	%rd84, %r56, 4;
	add.s64 	%rd85, %rd3, %rd84;
	ld.global.u32 	%r57, [%rd85];
	setp.ge.s32 	%p25, %r57, %r59;
	@%p25 bra 	$L__BB2_42;
	mul.wide.s32 	%rd86, %r56, 8;
	add.s64 	%rd87, %rd2, %rd86;
	ld.global.f64 	%fd72, [%rd87];
	mul.wide.s32 	%rd88, %r57, 8;
	add.s64 	%rd89, %rd1, %rd88;
	ld.global.f64 	%fd73, [%rd89];
	fma.rn.f64 	%fd75, %fd72, %fd73, %fd75;
$L__BB2_42:
	ld.param.u64 	%rd93, [_Z22ellpack_cm_spmv_kernelPiPdS0_S0_iii_param_3];
	cvta.to.global.u64 	%rd90, %rd93;
	mul.wide.s32 	%rd91, %r3, 8;
	add.s64 	%rd92, %rd90, %rd91;
	st.global.f64 	[%rd92], %fd75;
$L__BB2_43:
	ret;

}


// ===== COMPILED SASS (sm_100) =====

	.target	sm_100

	.elftype	@"ET_EXEC"


//--------------------- .note.nv.tkinfo           --------------------------
	.section	.note.nv.tkinfo,"",@"SHT_NOTE"
	.sectionflags	@"SHF_NOTE_NV_TKINFO"
	.tkinfo
        /*0018*/ 	.word	0x00000002
        /*0030*/ 	.string	""
        /*0030*/ 	.string	"ptxas"
        /*0030*/ 	.string	"Cuda compilation tools, release 13.0, V13.0.88"
        /*0030*/ 	.string	"Build cuda_13.0.r13.0/compiler.36424714_0"
        /*0030*/ 	.string	"-arch sm_100 -m 64 "



//--------------------- .note.nv.cuinfo           --------------------------
	.section	.note.nv.cuinfo,"",@"SHT_NOTE"
	.sectionflags	@"SHF_NOTE_NV_CUINFO"
        /*0018*/ 	.short	0x0002
        /*001a*/ 	.short	0x0064
        /*001c*/ 	.short	0x0082
	.zero		2


//--------------------- .nv.info                  --------------------------
	.section	.nv.info,"",@"SHT_CUDA_INFO"
	.align	4


	//----- nvinfo : EIATTR_REGCOUNT
	.align		4
        /*0000*/ 	.byte	0x04, 0x2f
        /*0002*/ 	.short	(.L_1 - .L_0)
	.align		4
.L_0:
        /*0004*/ 	.word	index@(_Z15csr_spmv_kernelPiS_PdS0_S0_i)
        /*0008*/ 	.word	0x00000020


	//----- nvinfo : EIATTR_FRAME_SIZE
	.align		4
.L_1:
        /*000c*/ 	.byte	0x04, 0x11
        /*000e*/ 	.short	(.L_3 - .L_2)
	.align		4
.L_2:
        /*0010*/ 	.word	index@(_Z15csr_spmv_kernelPiS_PdS0_S0_i)
        /*0014*/ 	.word	0x00000000


	//----- nvinfo : EIATTR_REGCOUNT
	.align		4
.L_3:
        /*0018*/ 	.byte	0x04, 0x2f
        /*001a*/ 	.short	(.L_5 - .L_4)
	.align		4
.L_4:
        /*001c*/ 	.word	index@(_Z22ellpack_rm_spmv_kernelPiPdS0_S0_iii)
        /*0020*/ 	.word	0x0000001e


	//----- nvinfo : EIATTR_FRAME_SIZE
	.align		4
.L_5:
        /*0024*/ 	.byte	0x04, 0x11
        /*0026*/ 	.short	(.L_7 - .L_6)
	.align		4
.L_6:
        /*0028*/ 	.word	index@(_Z22ellpack_rm_spmv_kernelPiPdS0_S0_iii)
        /*002c*/ 	.word	0x00000000


	//----- nvinfo : EIATTR_REGCOUNT
	.align		4
.L_7:
        /*0030*/ 	.byte	0x04, 0x2f
        /*0032*/ 	.short	(.L_9 - .L_8)
	.align		4
.L_8:
        /*0034*/ 	.word	index@(_Z22ellpack_cm_spmv_kernelPiPdS0_S0_iii)
        /*0038*/ 	.word	0x00000020


	//----- nvinfo : EIATTR_FRAME_SIZE
	.align		4
.L_9:
        /*003c*/ 	.byte	0x04, 0x11
        /*003e*/ 	.short	(.L_11 - .L_10)
	.align		4
.L_10:
        /*0040*/ 	.word	index@(_Z22ellpack_cm_spmv_kernelPiPdS0_S0_iii)
        /*0044*/ 	.word	0x00000000


	//----- nvinfo : EIATTR_MIN_STACK_SIZE
	.align		4
.L_11:
        /*0048*/ 	.byte	0x04, 0x12
        /*004a*/ 	.short	(.L_13 - .L_12)
	.align		4
.L_12:
        /*004c*/ 	.word	index@(_Z22ellpack_cm_spmv_kernelPiPdS0_S0_iii)
        /*0050*/ 	.word	0x00000000


	//----- nvinfo : EIATTR_MIN_STACK_SIZE
	.align		4
.L_13:
        /*0054*/ 	.byte	0x04, 0x12
        /*0056*/ 	.short	(.L_15 - .L_14)
	.align		4
.L_14:
        /*0058*/ 	.word	index@(_Z22ellpack_rm_spmv_kernelPiPdS0_S0_iii)
        /*005c*/ 	.word	0x00000000


	//----- nvinfo : EIATTR_MIN_STACK_SIZE
	.align		4
.L_15:
        /*0060*/ 	.byte	0x04, 0x12
        /*0062*/ 	.short	(.L_17 - .L_16)
	.align		4
.L_16:
        /*0064*/ 	.word	index@(_Z15csr_spmv_kernelPiS_PdS0_S0_i)
        /*0068*/ 	.word	0x00000000
.L_17:


//--------------------- .nv.compat                --------------------------
	.section	.nv.compat,"",@"SHT_CUDA_COMPAT_INFO"
	.align	4
        /*0000*/ 	.byte	0x02, 0x09, 0x00, 0x00, 0x02, 0x02, 0x01, 0x00, 0x02, 0x05, 0x05, 0x00, 0x03, 0x07, 0x01, 0x01
        /*0010*/ 	.byte	0x02, 0x03, 0x00, 0x00, 0x02, 0x06, 0x01, 0x00, 0x04, 0x0b, 0x08, 0x00, 0x01, 0x00, 0x00, 0x00
        /*0020*/ 	.byte	0x00, 0x00, 0x00, 0x00


//--------------------- .nv.info._Z22ellpack_cm_spmv_kernelPiPdS0_S0_iii --------------------------
	.section	.nv.info._Z22ellpack_cm_spmv_kernelPiPdS0_S0_iii,"",@"SHT_CUDA_INFO"
	.sectionflags	@""
	.align	4


	//----- nvinfo : EIATTR_CUDA_API_VERSION
	.align		4
        /*0000*/ 	.byte	0x04, 0x37
        /*0002*/ 	.short	(.L_19 - .L_18)
.L_18:
        /*0004*/ 	.word	0x00000082


	//----- nvinfo : EIATTR_KPARAM_INFO
	.align		4
.L_19:
        /*0008*/ 	.byte	0x04, 0x17
        /*000a*/ 	.short	(.L_21 - .L_20)
.L_20:
        /*000c*/ 	.word	0x00000000
        /*0010*/ 	.short	0x0006
        /*0012*/ 	.short	0x0028
        /*0014*/ 	.byte	0x00, 0xf0, 0x11, 0x00


	//----- nvinfo : EIATTR_KPARAM_INFO
	.align		4
.L_21:
        /*0018*/ 	.byte	0x04, 0x17
        /*001a*/ 	.short	(.L_23 - .L_22)
.L_22:
        /*001c*/ 	.word	0x00000000
        /*0020*/ 	.short	0x0005
        /*0022*/ 	.short	0x0024
        /*0024*/ 	.byte	0x00, 0xf0, 0x11, 0x00


	//----- nvinfo : EIATTR_KPARAM_INFO
	.align		4
.L_23:
        /*0028*/ 	.byte	0x04, 0x17
        /*002a*/ 	.short	(.L_25 - .L_24)
.L_24:
        /*002c*/ 	.word	0x00000000
        /*0030*/ 	.short	0x0004
        /*0032*/ 	.short	0x0020
        /*0034*/ 	.byte	0x00, 0xf0, 0x11, 0x00


	//----- nvinfo : EIATTR_KPARAM_INFO
	.align		4
.L_25:
        /*0038*/ 	.byte	0x04, 0x17
        /*003a*/ 	.short	(.L_27 - .L_26)
.L_26:
        /*003c*/ 	.word	0x00000000
        /*0040*/ 	.short	0x0003
        /*0042*/ 	.short	0x0018
        /*0044*/ 	.byte	0x00, 0xf5, 0x21, 0x00


	//----- nvinfo : EIATTR_KPARAM_INFO
	.align		4
.L_27:
        /*0048*/ 	.byte	0x04, 0x17
        /*004a*/ 	.short	(.L_29 - .L_28)
.L_28:
        /*004c*/ 	.word	0x00000000
        /*0050*/ 	.short	0x0002
        /*0052*/ 	.short	0x0010
        /*0054*/ 	.byte	0x00, 0xf5, 0x21, 0x00


	//----- nvinfo : EIATTR_KPARAM_INFO
	.align		4
.L_29:
        /*0058*/ 	.byte	0x04, 0x17
        /*005a*/ 	.short	(.L_31 - .L_30)
.L_30:
        /*005c*/ 	.word	0x00000000
        /*0060*/ 	.short	0x0001
        /*0062*/ 	.short	0x0008
        /*0064*/ 	.byte	0x00, 0xf5, 0x21, 0x00


	//----- nvinfo : EIATTR_KPARAM_INFO
	.align		4
.L_31:
        /*0068*/ 	.byte	0x04, 0x17
        /*006a*/ 	.short	(.L_33 - .L_32)
.L_32:
        /*006c*/ 	.word	0x00000000
        /*0070*/ 	.short	0x0000
        /*0072*/ 	.short	0x0000
        /*0074*/ 	.byte	0x00, 0xf5, 0x21, 0x00


	//----- nvinfo : EIATTR_SPARSE_MMA_MASK
	.align		4
.L_33:
        /*0078*/ 	.byte	0x03, 0x50
        /*007a*/ 	.short	0x0000


	//----- nvinfo : EIATTR_MAXREG_COUNT
	.align		4
        /*007c*/ 	.byte	0x03, 0x1b
        /*007e*/ 	.short	0x00ff


	//----- nvinfo : EIATTR_MERCURY_ISA_VERSION
	.align		4
        /*0080*/ 	.byte	0x03, 0x5f
        /*0082*/ 	.short	0x0101


	//----- nvinfo : EIATTR_VRC_CTA_INIT_COUNT
	.align		4
        /*0084*/ 	.byte	0x02, 0x4a
	.zero		1
	.zero		1


	//----- nvinfo : EIATTR_EXIT_INSTR_OFFSETS
	.align		4
        /*0088*/ 	.byte	0x04, 0x1c
        /*008a*/ 	.short	(.L_35 - .L_34)


	//   ....[0]....
.L_34:
        /*008c*/ 	.word	0x00000090


	//   ....[1]....
        /*0090*/ 	.word	0x00000e50


	//----- nvinfo : EIATTR_CRS_STACK_SIZE
	.align		4
.L_35:
        /*0094*/ 	.byte	0x04, 0x1e
        /*0096*/ 	.short	(.L_37 - .L_36)
.L_36:
        /*0098*/ 	.word	0x00000000


	//----- nvinfo : EIATTR_CBANK_PARAM_SIZE
	.align		4
.L_37:
        /*009c*/ 	.byte	0x03, 0x19
        /*009e*/ 	.short	0x002c


	//----- nvinfo : EIATTR_PARAM_CBANK
	.align		4
        /*00a0*/ 	.byte	0x04, 0x0a
        /*00a2*/ 	.short	(.L_39 - .L_38)
	.align		4
.L_38:
        /*00a4*/ 	.word	index@(.nv.constant0._Z22ellpack_cm_spmv_kernelPiPdS0_S0_iii)
        /*00a8*/ 	.short	0x0380
        /*00aa*/ 	.short	0x002c


	//----- nvinfo : EIATTR_SW_WAR
	.align		4
.L_39:
        /*00ac*/ 	.byte	0x04, 0x36
        /*00ae*/ 	.short	(.L_41 - .L_40)
.L_40:
        /*00b0*/ 	.word	0x00000008
.L_41:


//--------------------- .nv.info._Z22ellpack_rm_spmv_kernelPiPdS0_S0_iii --------------------------
	.section	.nv.info._Z22ellpack_rm_spmv_kernelPiPdS0_S0_iii,"",@"SHT_CUDA_INFO"
	.sectionflags	@""
	.align	4


	//----- nvinfo : EIATTR_CUDA_API_VERSION
	.align		4
        /*0000*/ 	.byte	0x04, 0x37
        /*0002*/ 	.short	(.L_43 - .L_42)
.L_42:
        /*0004*/ 	.word	0x00000082


	//----- nvinfo : EIATTR_KPARAM_INFO
	.align		4
.L_43:
        /*0008*/ 	.byte	0x04, 0x17
        /*000a*/ 	.short	(.L_45 - .L_44)
.L_44:
        /*000c*/ 	.word	0x00000000
        /*0010*/ 	.short	0x0006
        /*0012*/ 	.short	0x0028
        /*0014*/ 	.byte	0x00, 0xf0, 0x11, 0x00


	//----- nvinfo : EIATTR_KPARAM_INFO
	.align		4
.L_45:
        /*0018*/ 	.byte	0x04, 0x17
        /*001a*/ 	.short	(.L_47 - .L_46)
.L_46:
        /*001c*/ 	.word	0x00000000
        /*0020*/ 	.short	0x0005
        /*0022*/ 	.short	0x0024
        /*0024*/ 	.byte	0x00, 0xf0, 0x11, 0x00


	//----- nvinfo : EIATTR_KPARAM_INFO
	.align		4
.L_47:
        /*0028*/ 	.byte	0x04, 0x17
        /*002a*/ 	.short	(.L_49 - .L_48)
.L_48:
        /*002c*/ 	.word	0x00000000
        /*0030*/ 	.short	0x0004
        /*0032*/ 	.short	0x0020
        /*0034*/ 	.byte	0x00, 0xf0, 0x11, 0x00


	//----- nvinfo : EIATTR_KPARAM_INFO
	.align		4
.L_49:
        /*0038*/ 	.byte	0x04, 0x17
        /*003a*/ 	.short	(.L_51 - .L_50)
.L_50:
        /*003c*/ 	.word	0x00000000
        /*0040*/ 	.short	0x0003
        /*0042*/ 	.short	0x0018
        /*0044*/ 	.byte	0x00, 0xf5, 0x21, 0x00


	//----- nvinfo : EIATTR_KPARAM_INFO
	.align		4
.L_51:
        /*0048*/ 	.byte	0x04, 0x17
        /*004a*/ 	.short	(.L_53 - .L_52)
.L_52:
        /*004c*/ 	.word	0x00000000
        /*0050*/ 	.short	0x0002
        /*0052*/ 	.short	0x0010
        /*0054*/ 	.byte	0x00, 0xf5, 0x21, 0x00


	//----- nvinfo : EIATTR_KPARAM_INFO
	.align		4
.L_53:
        /*0058*/ 	.byte	0x04, 0x17
        /*005a*/ 	.short	(.L_55 - .L_54)
.L_54:
        /*005c*/ 	.word	0x00000000
        /*0060*/ 	.short	0x0001
        /*0062*/ 	.short	0x0008
        /*0064*/ 	.byte	0x00, 0xf5, 0x21, 0x00


	//----- nvinfo : EIATTR_KPARAM_INFO
	.align		4
.L_55:
        /*0068*/ 	.byte	0x04, 0x17
        /*006a*/ 	.short	(.L_57 - .L_56)
.L_56:
        /*006c*/ 	.word	0x00000000
        /*0070*/ 	.short	0x0000
        /*0072*/ 	.short	0x0000
        /*0074*/ 	.byte	0x00, 0xf5, 0x21, 0x00


	//----- nvinfo : EIATTR_SPARSE_MMA_MASK
	.align		4
.L_57:
        /*0078*/ 	.byte	0x03, 0x50
        /*007a*/ 	.short	0x0000


	//----- nvinfo : EIATTR_MAXREG_COUNT
	.align		4
        /*007c*/ 	.byte	0x03, 0x1b
        /*007e*/ 	.short	0x00ff


	//----- nvinfo : EIATTR_MERCURY_ISA_VERSION
	.align		4
        /*0080*/ 	.byte	0x03, 0x5f
        /*0082*/ 	.short	0x0101


	//----- nvinfo : EIATTR_VRC_CTA_INIT_COUNT
	.align		4
        /*0084*/ 	.byte	0x02, 0x4a
	.zero		1
	.zero		1


	//----- nvinfo : EIATTR_EXIT_INSTR_OFFSETS
	.align		4
        /*0088*/ 	.byte	0x04, 0x1c
        /*008a*/ 	.short	(.L_59 - .L_58)


	//   ....[0]....
.L_58:
        /*008c*/ 	.word	0x00000070


	//   ....[1]....
        /*0090*/ 	.word	0x00000b70


	//----- nvinfo : EIATTR_CRS_STACK_SIZE
	.align		4
.L_59:
        /*0094*/ 	.byte	0x04, 0x1e
        /*0096*/ 	.short	(.L_61 - .L_60)
.L_60:
        /*0098*/ 	.word	0x00000000


	//----- nvinfo : EIATTR_CBANK_PARAM_SIZE
	.align		4
.L_61:
        /*009c*/ 	.byte	0x03, 0x19
        /*009e*/ 	.short	0x002c


	//----- nvinfo : EIATTR_PARAM_CBANK
	.align		4
        /*00a0*/ 	.byte	0x04, 0x0a
        /*00a2*/ 	.short	(.L_63 - .L_62)
	.align		4
.L_62:
        /*00a4*/ 	.word	index@(.nv.constant0._Z22ellpack_rm_spmv_kernelPiPdS0_S0_iii)
        /*00a8*/ 	.short	0x0380
        /*00aa*/ 	.short	0x002c


	//----- nvinfo : EIATTR_SW_WAR
	.align		4
.L_63:
        /*00ac*/ 	.byte	0x04, 0x36
        /*00ae*/ 	.short	(.L_65 - .L_64)
.L_64:
        /*00b0*/ 	.word	0x00000008
.L_65:


//--------------------- .nv.info._Z15csr_spmv_kernelPiS_PdS0_S0_i --------------------------
	.section	.nv.info._Z15csr_spmv_kernelPiS_PdS0_S0_i,"",@"SHT_CUDA_INFO"
	.sectionflags	@""
	.align	4


	//----- nvinfo : EIATTR_CUDA_API_VERSION
	.align		4
        /*0000*/ 	.byte	0x04, 0x37
        /*0002*/ 	.short	(.L_67 - .L_66)
.L_66:
        /*0004*/ 	.word	0x00000082


	//----- nvinfo : EIATTR_KPARAM_INFO
	.align		4
.L_67:
        /*0008*/ 	.byte	0x04, 0x17
        /*000a*/ 	.short	(.L_69 - .L_68)
.L_68:
        /*000c*/ 	.word	0x00000000
        /*0010*/ 	.short	0x0005
        /*0012*/ 	.short	0x0028
        /*0014*/ 	.byte	0x00, 0xf0, 0x11, 0x00


	//----- nvinfo : EIATTR_KPARAM_INFO
	.align		4
.L_69:
        /*0018*/ 	.byte	0x04, 0x17
        /*001a*/ 	.short	(.L_71 - .L_70)
.L_70:
        /*001c*/ 	.word	0x00000000
        /*0020*/ 	.short	0x0004
        /*0022*/ 	.short	0x0020
        /*0024*/ 	.byte	0x00, 0xf5, 0x21, 0x00


	//----- nvinfo : EIATTR_KPARAM_INFO
	.align		4
.L_71:
        /*0028*/ 	.byte	0x04, 0x17
        /*002a*/ 	.short	(.L_73 - .L_72)
.L_72:
        /*002c*/ 	.word	0x00000000
        /*0030*/ 	.short	0x0003
        /*0032*/ 	.short	0x0018
        /*0034*/ 	.byte	0x00, 0xf5, 0x21, 0x00


	//----- nvinfo : EIATTR_KPARAM_INFO
	.align		4
.L_73:
        /*0038*/ 	.byte	0x04, 0x17
        /*003a*/ 	.short	(.L_75 - .L_74)
.L_74:
        /*003c*/ 	.word	0x00000000
        /*0040*/ 	.short	0x0002
        /*0042*/ 	.short	0x0010
        /*0044*/ 	.byte	0x00, 0xf5, 0x21, 0x00


	//----- nvinfo : EIATTR_KPARAM_INFO
	.align		4
.L_75:
        /*0048*/ 	.byte	0x04, 0x17
        /*004a*/ 	.short	(.L_77 - .L_76)
.L_76:
        /*004c*/ 	.word	0x00000000
        /*0050*/ 	.short	0x0001
        /*0052*/ 	.short	0x0008
        /*0054*/ 	.byte	0x00, 0xf5, 0x21, 0x00


	//----- nvinfo : EIATTR_KPARAM_INFO
	.align		4
.L_77:
        /*0058*/ 	.byte	0x04, 0x17
        /*005a*/ 	.short	(.L_79 - .L_78)
.L_78:
        /*005c*/ 	.word	0x00000000
        /*0060*/ 	.short	0x0000
        /*0062*/ 	.short	0x0000
        /*0064*/ 	.byte	0x00, 0xf5, 0x21, 0x00


	//----- nvinfo : EIATTR_SPARSE_MMA_MASK
	.align		4
.L_79:
        /*0068*/ 	.byte	0x03, 0x50
        /*006a*/ 	.short	0x0000


	//----- nvinfo : EIATTR_MAXREG_COUNT
	.align		4
        /*006c*/ 	.byte	0x03, 0x1b
        /*006e*/ 	.short	0x00ff


	//----- nvinfo : EIATTR_MERCURY_ISA_VERSION
	.align		4
        /*0070*/ 	.byte	0x03, 0x5f
        /*0072*/ 	.short	0x0101


	//----- nvinfo : EIATTR_VRC_CTA_INIT_COUNT
	.align		4
        /*0074*/ 	.byte	0x02, 0x4a
	.zero		1
	.zero		1


	//----- nvinfo : EIATTR_EXIT_INSTR_OFFSETS
	.align		4
        /*0078*/ 	.byte	0x04, 0x1c
        /*007a*/ 	.short	(.L_81 - .L_80)


	//   ....[0]....
.L_80:
        /*007c*/ 	.word	0x00000070


	//   ....[1]....
        /*0080*/ 	.word	0x00000e50


	//----- nvinfo : EIATTR_CRS_STACK_SIZE
	.align		4
.L_81:
        /*0084*/ 	.byte	0x04, 0x1e
        /*0086*/ 	.short	(.L_83 - .L_82)
.L_82:
        /*0088*/ 	.word	0x00000000


	//----- nvinfo : EIATTR_CBANK_PARAM_SIZE
	.align		4
.L_83:
        /*008c*/ 	.byte	0x03, 0x19
        /*008e*/ 	.short	0x002c


	//----- nvinfo : EIATTR_PARAM_CBANK
	.align		4
        /*0090*/ 	.byte	0x04, 0x0a
        /*0092*/ 	.short	(.L_85 - .L_84)
	.align		4
.L_84:
        /*0094*/ 	.word	index@(.nv.constant0._Z15csr_spmv_kernelPiS_PdS0_S0_i)
        /*0098*/ 	.short	0x0380
        /*009a*/ 	.short	0x002c


	//----- nvinfo : EIATTR_SW_WAR
	.align		4
.L_85:
        /*009c*/ 	.byte	0x04, 0x36
        /*009e*/ 	.short	(.L_87 - .L_86)
.L_86:
        /*00a0*/ 	.word	0x00000008
.L_87:


//--------------------- .nv.callgraph             --------------------------
	.section	.nv.callgraph,"",@"SHT_CUDA_CALLGRAPH"
	.align	4
	.sectionentsize	8
	.align		4
        /*0000*/ 	.word	0x00000000
	.align		4
        /*0004*/ 	.word	0xffffffff
	.align		4
        /*0008*/ 	.word	0x00000000
	.align		4
        /*000c*/ 	.word	0xfffffffe
	.align		4
        /*0010*/ 	.word	0x00000000
	.align		4
        /*0014*/ 	.word	0xfffffffd
	.align		4
        /*0018*/ 	.word	0x00000000
	.align		4
        /*001c*/ 	.word	0xfffffffc


//--------------------- .text._Z22ellpack_cm_spmv_kernelPiPdS0_S0_iii --------------------------
	.section	.text._Z22ellpack_cm_spmv_kernelPiPdS0_S0_iii,"ax",@progbits
	.align	128
        .global         _Z22ellpack_cm_spmv_kernelPiPdS0_S0_iii
        .type           _Z22ellpack_cm_spmv_kernelPiPdS0_S0_iii,@function
        .size           _Z22ellpack_cm_spmv_kernelPiPdS0_S0_iii,(.L_x_25 - _Z22ellpack_cm_spmv_kernelPiPdS0_S0_iii)
        .other          _Z22ellpack_cm_spmv_kernelPiPdS0_S0_iii,@"STO_CUDA_ENTRY STV_DEFAULT"
_Z22ellpack_cm_spmv_kernelPiPdS0_S0_iii:
.text._Z22ellpack_cm_spmv_kernelPiPdS0_S0_iii:
[----:B------:R-:W-:Y:S01]  /*0000*/  LDC R1, c[0x0][0x37c] ;  /* 0x0000df00ff017b82 */ /* 0x000fe20000000800 */
[----:B------:R-:W0:Y:S07]  /*0010*/  S2R R5, SR_TID.X ;  /* 0x0000000000057919 */ /* 0x000e2e0000002100 */
[----:B------:R-:W1:Y:S01]  /*0020*/  S2UR UR5, SR_CTAID.X ;  /* 0x00000000000579c3 */ /* 0x000e620000002500 */
[----:B------:R-:W1:Y:S01]  /*0030*/  LDCU UR4, c[0x0][0x360] ;  /* 0x00006c00ff0477ac */ /* 0x000e620008000800 */
[----:B------:R-:W2:Y:S02]  /*0040*/  LDCU UR6, c[0x0][0x3a0] ;  /* 0x00007400ff0677ac */ /* 0x000ea40008000800 */
[----:B--2---:R-:W-:Y:S01]  /*0050*/  MOV R0, UR6 ;  /* 0x0000000600007c02 */ /* 0x004fe20008000f00 */
[----:B-1----:R-:W-:-:S06]  /*0060*/  UIMAD UR5, UR5, UR4, URZ ;  /* 0x00000004050572a4 */ /* 0x002fcc000f8e02ff */
[----:B0-----:R-:W-:-:S04]  /*0070*/  IADD3 R3, PT, PT, R5, UR5, RZ ;  /* 0x0000000505037c10 */ /* 0x001fc8000fffe0ff */
[----:B------:R-:W-:-:S13]  /*0080*/  ISETP.GE.AND P0, PT, R3, R0, PT ;  /* 0x000000000300720c */ /* 0x000fda0003f06270 */
[----:B------:R-:W-:Y:S05]  /*0090*/  @P0 EXIT ;  /* 0x000000000000094d */ /* 0x000fea0003800000 */
[----:B------:R-:W0:Y:S01]  /*00a0*/  LDCU UR6, c[0x0][0x3a8] ;  /* 0x00007500ff0677ac */ /* 0x000e220008000800 */
[----:B------:R-:W-:Y:S01]  /*00b0*/  CS2R R16, SRZ ;  /* 0x0000000000107805 */ /* 0x000fe2000001ff00 */
[----:B------:R-:W1:Y:S01]  /*00c0*/  LDCU.64 UR10, c[0x0][0x358] ;  /* 0x00006b00ff0a77ac */ /* 0x000e620008000a00 */
[----:B0-----:R-:W-:-:S09]  /*00d0*/  UISETP.GE.AND UP0, UPT, UR6, 0x1, UPT ;  /* 0x000000010600788c */ /* 0x001fd2000bf06270 */
[----:B-1----:R-:W-:Y:S05]  /*00e0*/  BRA.U !UP0, `(.L_x_0) ;  /* 0x0000000d084c7547 */ /* 0x002fea000b800000 */
[----:B------:R-:W-:Y:S01]  /*00f0*/  UISETP.GE.U32.AND UP0, UPT, UR6, 0x8, UPT ;  /* 0x000000080600788c */ /* 0x000fe2000bf06070 */
[----:B------:R-:W-:Y:S01]  /*0100*/  CS2R R16, SRZ ;  /* 0x0000000000107805 */ /* 0x000fe2000001ff00 */
[----:B------:R-:W-:Y:S01]  /*0110*/  ULOP3.LUT UR7, UR6, 0x7, URZ, 0xc0, !UPT ;  /* 0x0000000706077892 */ /* 0x000fe2000f8ec0ff */
[----:B------:R-:W-:-:S06]  /*0120*/  UMOV UR4, URZ ;  /* 0x000000ff00047c82 */ /* 0x000fcc0008000000 */
[----:B------:R-:W-:Y:S05]  /*0130*/  BRA.U !UP0, `(.L_x_1) ;  /* 0x0000000508a47547 */ /* 0x000fea000b800000 */
[----:B------:R-:W-:Y:S01]  /*0140*/  ULOP3.LUT UR4, UR6, 0x7ffffff8, URZ, 0xc0, !UPT ;  /* 0x7ffffff806047892 */ /* 0x000fe2000f8ec0ff */
[C---:B------:R-:W-:Y:S01]  /*0150*/  IADD3 R2, PT, PT, R0.reuse, UR5, R5 ;  /* 0x0000000500027c10 */ /* 0x040fe2000fffe005 */
[C-C-:B------:R-:W-:Y:S01]  /*0160*/  IMAD R7, R0.reuse, 0x3, R3.reuse ;  /* 0x0000000300077824 */ /* 0x140fe200078e0203 */
[CC--:B------:R-:W-:Y:S01]  /*0170*/  LEA R5, R0.reuse, R3.reuse, 0x1 ;  /* 0x0000000300057211 */ /* 0x0c0fe200078e08ff */
[C-C-:B------:R-:W-:Y:S01]  /*0180*/  IMAD R11, R0.reuse, 0x5, R3.reuse ;  /* 0x00000005000b7824 */ /* 0x140fe200078e0203 */
[CC--:B------:R-:W-:Y:S01]  /*0190*/  LEA R9, R0.reuse, R3.reuse, 0x2 ;  /* 0x0000000300097211 */ /* 0x0c0fe200078e10ff */
[C-C-:B------:R-:W-:Y:S01]  /*01a0*/  IMAD R13, R0.reuse, 0x6, R3.reuse ;  /* 0x00000006000d7824 */ /* 0x140fe200078e0203 */
[----:B------:R-:W-:Y:S01]  /*01b0*/  MOV R4, R3 ;  /* 0x0000000300047202 */ /* 0x000fe20000000f00 */
[----:B------:R-:W-:Y:S01]  /*01c0*/  IMAD R15, R0, 0x7, R3 ;  /* 0x00000007000f7824 */ /* 0x000fe200078e0203 */
[----:B------:R-:W-:Y:S01]  /*01d0*/  CS2R R16, SRZ ;  /* 0x0000000000107805 */ /* 0x000fe2000001ff00 */
[----:B------:R-:W0:Y:S01]  /*01e0*/  LDCU UR8, c[0x0][0x3a4] ;  /* 0x00007480ff0877ac */ /* 0x000e220008000800 */
[----:B------:R-:W-:-:S12]  /*01f0*/  UIADD3 UR6, UPT, UPT, -UR4, URZ, URZ ;  /* 0x000000ff04067290 */ /* 0x000fd8000fffe1ff */
.L_x_2:
[----:B------:R-:W1:Y:S08]  /*0200*/  LDC.64 R22, c[0x0][0x380] ;  /* 0x0000e000ff167b82 */ /* 0x000e700000000a00 */
[----:B------:R-:W2:Y:S01]  /*0210*/  LDC R0, c[0x0][0x3a0] ;  /* 0x0000e800ff007b82 */ /* 0x000ea20000000800 */
[----:B-1----:R-:W-:-:S05]  /*0220*/  IMAD.WIDE R22, R4, 0x4, R22 ;  /* 0x0000000404167825 */ /* 0x002fca00078e0216 */
[----:B------:R-:W0:Y:S01]  /*0230*/  LDG.E R25, desc[UR10][R22.64] ;  /* 0x0000000a16197981 */ /* 0x000e22000c1e1900 */
[----:B--2---:R-:W-:-:S05]  /*0240*/  IMAD.WIDE R26, R0, 0x4, R22 ;  /* 0x00000004001a7825 */ /* 0x004fca00078e0216 */
[----:B------:R-:W2:Y:S01]  /*0250*/  LDG.E R8, desc[UR10][R26.64] ;  /* 0x0000000a1a087981 */ /* 0x000ea2000c1e1900 */
[----:B------:R-:W-:-:S05]  /*0260*/  IMAD.WIDE R28, R0, 0x4, R26 ;  /* 0x00000004001c7825 */ /* 0x000fca00078e021a */
[----:B------:R-:W3:Y:S01]  /*0270*/  LDG.E R6, desc[UR10][R28.64] ;  /* 0x0000000a1c067981 */ /* 0x000ee2000c1e1900 */
[----:B0-----:R-:W-:-:S13]  /*0280*/  ISETP.GE.AND P0, PT, R25, UR8, PT ;  /* 0x0000000819007c0c */ /* 0x001fda000bf06270 */
[----:B------:R-:W0:Y:S08]  /*0290*/  @!P0 LDC.64 R18, c[0x0][0x390] ;  /* 0x0000e400ff128b82 */ /* 0x000e300000000a00 */
[----:B------:R-:W1:Y:S01]  /*02a0*/  @!P0 LDC.64 R20, c[0x0][0x388] ;  /* 0x0000e200ff148b82 */ /* 0x000e620000000a00 */
[----:B0-----:R-:W-:-:S06]  /*02b0*/  @!P0 IMAD.WIDE R18, R25, 0x8, R18 ;  /* 0x0000000819128825 */ /* 0x001fcc00078e0212 */
[----:B------:R-:W4:Y:S01]  /*02c0*/  @!P0 LDG.E.64 R18, desc[UR10][R18.64] ;  /* 0x0000000a12128981 */ /* 0x000f22000c1e1b00 */
[----:B-1----:R-:W-:-:S06]  /*02d0*/  @!P0 IMAD.WIDE R20, R4, 0x8, R20 ;  /* 0x0000000804148825 */ /* 0x002fcc00078e0214 */
[----:B------:R-:W4:Y:S01]  /*02e0*/  @!P0 LDG.E.64 R20, desc[UR10][R20.64] ;  /* 0x0000000a14148981 */ /* 0x000f22000c1e1b00 */
[----:B--2---:R-:W-:Y:S02]  /*02f0*/  ISETP.GE.AND P2, PT, R8, UR8, PT ;  /* 0x0000000808007c0c */ /* 0x004fe4000bf46270 */
[----:B---3--:R-:W-:-:S11]  /*0300*/  ISETP.GE.AND P3, PT, R6, UR8, PT ;  /* 0x0000000806007c0c */ /* 0x008fd6000bf66270 */
[----:B------:R-:W0:Y:S08]  /*0310*/  @!P2 LDC.64 R22, c[0x0][0x390] ;  /* 0x0000e400ff16ab82 */ /* 0x000e300000000a00 */
[----:B------:R-:W1:Y:S01]  /*0320*/  @!P2 LDC.64 R24, c[0x0][0x388] ;  /* 0x0000e200ff18ab82 */ /* 0x000e620000000a00 */
[----:B------:R-:W-:-:S05]  /*0330*/  IMAD.WIDE R28, R0, 0x4, R28 ;  /* 0x00000004001c7825 */ /* 0x000fca00078e021c */
[----:B------:R2:W3:Y:S02]  /*0340*/  LDG.E R27, desc[UR10][R28.64] ;  /* 0x0000000a1c1b7981 */ /* 0x0004e4000c1e1900 */
[----:B--2---:R-:W-:-:S04]  /*0350*/  IMAD.WIDE R28, R0, 0x4, R28 ;  /* 0x00000004001c7825 */ /* 0x004fc800078e021c */
[----:B0-----:R-:W-:Y:S01]  /*0360*/  @!P2 IMAD.WIDE R22, R8, 0x8, R22 ;  /* 0x000000080816a825 */ /* 0x001fe200078e0216 */
[----:B------:R-:W2:Y:S03]  /*0370*/  LDG.E R10, desc[UR10][R28.64] ;  /* 0x0000000a1c0a7981 */ /* 0x000ea6000c1e1900 */
[----:B-1----:R-:W-:Y:S02]  /*0380*/  @!P2 IMAD.WIDE R24, R2, 0x8, R24 ;  /* 0x000000080218a825 */ /* 0x002fe400078e0218 */
[----:B------:R-:W5:Y:S04]  /*0390*/  @!P2 LDG.E.64 R22, desc[UR10][R22.64] ;  /* 0x0000000a1616a981 */ /* 0x000f68000c1e1b00 */
[----:B------:R-:W5:Y:S01]  /*03a0*/  @!P2 LDG.E.64 R24, desc[UR10][R24.64] ;  /* 0x0000000a1818a981 */ /* 0x000f62000c1e1b00 */
[----:B----4-:R-:W-:Y:S01]  /*03b0*/  @!P0 DFMA R16, R20, R18, R16 ;  /* 0x000000121410822b */ /* 0x010fe20000000010 */
[----:B------:R-:W0:Y:S08]  /*03c0*/  @!P3 LDC.64 R18, c[0x0][0x390] ;  /* 0x0000e400ff12bb82 */ /* 0x000e300000000a00 */
[----:B------:R-:W1:Y:S01]  /*03d0*/  @!P3 LDC.64 R20, c[0x0][0x388] ;  /* 0x0000e200ff14bb82 */ /* 0x000e620000000a00 */
[----:B0-----:R-:W-:-:S06]  /*03e0*/  @!P3 IMAD.WIDE R18, R6, 0x8, R18 ;  /* 0x000000080612b825 */ /* 0x001fcc00078e0212 */
[----:B------:R-:W4:Y:S01]  /*03f0*/  @!P3 LDG.E.64 R18, desc[UR10][R18.64] ;  /* 0x0000000a1212b981 */ /* 0x000f22000c1e1b00 */
[----:B-1----:R-:W-:-:S06]  /*0400*/  @!P3 IMAD.WIDE R20, R5, 0x8, R20 ;  /* 0x000000080514b825 */ /* 0x002fcc00078e0214 */
[----:B------:R-:W4:Y:S01]  /*0410*/  @!P3 LDG.E.64 R20, desc[UR10][R20.64] ;  /* 0x0000000a1414b981 */ /* 0x000f22000c1e1b00 */
[----:B---3--:R-:W-:Y:S02]  /*0420*/  ISETP.GE.AND P1, PT, R27, UR8, PT ;  /* 0x000000081b007c0c */ /* 0x008fe4000bf26270 */
[----:B--2---:R-:W-:Y:S01]  /*0430*/  ISETP.GE.AND P0, PT, R10, UR8, PT ;  /* 0x000000080a007c0c */ /* 0x004fe2000bf06270 */
[----:B------:R-:W-:-:S05]  /*0440*/  IMAD.WIDE R28, R0, 0x4, R28 ;  /* 0x00000004001c7825 */ /* 0x000fca00078e021c */
[----:B------:R0:W2:Y:S01]  /*0450*/  LDG.E R8, desc[UR10][R28.64] ;  /* 0x0000000a1c087981 */ /* 0x0000a2000c1e1900 */
[----:B-----5:R-:W-:-:S04]  /*0460*/  @!P2 DFMA R16, R24, R22, R16 ;  /* 0x000000161810a22b */ /* 0x020fc80000000010 */
[----:B------:R-:W1:Y:S08]  /*0470*/  @!P1 LDC.64 R22, c[0x0][0x390] ;  /* 0x0000e400ff169b82 */ /* 0x000e700000000a00 */
[----:B------:R-:W3:Y:S01]  /*0480*/  @!P1 LDC.64 R24, c[0x0][0x388] ;  /* 0x0000e200ff189b82 */ /* 0x000ee20000000a00 */
[----:B0-----:R-:W-:-:S05]  /*0490*/  IMAD.WIDE R28, R0, 0x4, R28 ;  /* 0x00000004001c7825 */ /* 0x001fca00078e021c */
[----:B------:R-:W5:Y:S01]  /*04a0*/  LDG.E R6, desc[UR10][R28.64] ;  /* 0x0000000a1c067981 */ /* 0x000f62000c1e1900 */
[----:B-1----:R-:W-:-:S04]  /*04b0*/  @!P1 IMAD.WIDE R22, R27, 0x8, R22 ;  /* 0x000000081b169825 */ /* 0x002fc800078e0216 */
[----:B---3--:R-:W-:Y:S02]  /*04c0*/  @!P1 IMAD.WIDE R24, R7, 0x8, R24 ;  /* 0x0000000807189825 */ /* 0x008fe400078e0218 */
[----:B------:R-:W3:Y:S02]  /*04d0*/  @!P1 LDG.E.64 R22, desc[UR10][R22.64] ;  /* 0x0000000a16169981 */ /* 0x000ee4000c1e1b00 */
[----:B------:R-:W-:Y:S02]  /*04e0*/  IMAD.WIDE R26, R0, 0x4, R28 ;  /* 0x00000004001a7825 */ /* 0x000fe400078e021c */
[----:B------:R-:W3:Y:S01]  /*04f0*/  @!P1 LDG.E.64 R24, desc[UR10][R24.64] ;  /* 0x0000000a18189981 */ /* 0x000ee2000c1e1b00 */
[----:B----4-:R-:W-:Y:S01]  /*0500*/  @!P3 DFMA R16, R20, R18, R16 ;  /* 0x000000121410b22b */ /* 0x010fe20000000010 */
[----:B------:R-:W0:Y:S08]  /*0510*/  @!P0 LDC.64 R20, c[0x0][0x390] ;  /* 0x0000e400ff148b82 */ /* 0x000e300000000a00 */
[----:B------:R-:W1:Y:S01]  /*0520*/  @!P0 LDC.64 R18, c[0x0][0x388] ;  /* 0x0000e200ff128b82 */ /* 0x000e620000000a00 */
[----:B0-----:R-:W-:-:S02]  /*0530*/  @!P0 IMAD.WIDE R20, R10, 0x8, R20 ;  /* 0x000000080a148825 */ /* 0x001fc400078e0214 */
[----:B------:R-:W4:Y:S04]  /*0540*/  LDG.E R10, desc[UR10][R26.64] ;  /* 0x0000000a1a0a7981 */ /* 0x000f28000c1e1900 */
[----:B------:R-:W4:Y:S01]  /*0550*/  @!P0 LDG.E.64 R20, desc[UR10][R20.64] ;  /* 0x0000000a14148981 */ /* 0x000f22000c1e1b00 */
[----:B-1----:R-:W-:-:S05]  /*0560*/  @!P0 IMAD.WIDE R18, R9, 0x8, R18 ;  /* 0x0000000809128825 */ /* 0x002fca00078e0212 */
[----:B------:R0:W4:Y:S01]  /*0570*/  @!P0 LDG.E.64 R26, desc[UR10][R18.64] ;  /* 0x0000000a121a8981 */ /* 0x000122000c1e1b00 */
[----:B--2---:R-:W-:Y:S02]  /*0580*/  ISETP.GE.AND P3, PT, R8, UR8, PT ;  /* 0x0000000808007c0c */ /* 0x004fe4000bf66270 */
[----:B-----5:R-:W-:-:S11]  /*0590*/  ISETP.GE.AND P2, PT, R6, UR8, PT ;  /* 0x0000000806007c0c */ /* 0x020fd6000bf46270 */
[----:B0-----:R-:W0:Y:S01]  /*05a0*/  @!P3 LDC.64 R18, c[0x0][0x390] ;  /* 0x0000e400ff12bb82 */ /* 0x001e220000000a00 */
[----:B---3--:R-:W-:-:S07]  /*05b0*/  @!P1 DFMA R16, R24, R22, R16 ;  /* 0x000000161810922b */ /* 0x008fce0000000010 */
[----:B------:R-:W1:Y:S08]  /*05c0*/  @!P3 LDC.64 R22, c[0x0][0x388] ;  /* 0x0000e200ff16bb82 */ /* 0x000e700000000a00 */
[----:B------:R-:W2:Y:S01]  /*05d0*/  @!P2 LDC.64 R24, c[0x0][0x390] ;  /* 0x0000e400ff18ab82 */ /* 0x000ea20000000a00 */
[----:B0-----:R-:W-:-:S06]  /*05e0*/  @!P3 IMAD.WIDE R28, R8, 0x8, R18 ;  /* 0x00000008081cb825 */ /* 0x001fcc00078e0212 */
[----:B------:R-:W3:Y:S01]  /*05f0*/  @!P3 LDG.E.64 R28, desc[UR10][R28.64] ;  /* 0x0000000a1c1cb981 */ /* 0x000ee2000c1e1b00 */
[----:B-1----:R-:W-:-:S06]  /*0600*/  @!P3 IMAD.WIDE R22, R11, 0x8, R22 ;  /* 0x000000080b16b825 */ /* 0x002fcc00078e0216 */
[----:B------:R-:W3:Y:S01]  /*0610*/  @!P3 LDG.E.64 R22, desc[UR10][R22.64] ;  /* 0x0000000a1616b981 */ /* 0x000ee2000c1e1b00 */
[----:B--2---:R-:W-:-:S06]  /*0620*/  @!P2 IMAD.WIDE R24, R6, 0x8, R24 ;  /* 0x000000080618a825 */ /* 0x004fcc00078e0218 */
[----:B------:R-:W2:Y:S01]  /*0630*/  @!P2 LDG.E.64 R24, desc[UR10][R24.64] ;  /* 0x0000000a1818a981 */ /* 0x000ea2000c1e1b00 */
[----:B----4-:R-:W-:Y:S01]  /*0640*/  ISETP.GE.AND P1, PT, R10, UR8, PT ;  /* 0x000000080a007c0c */ /* 0x010fe2000bf26270 */
[----:B------:R-:W-:Y:S01]  /*0650*/  @!P0 DFMA R16, R26, R20, R16 ;  /* 0x000000141a10822b */ /* 0x000fe20000000010 */
[----:B------:R-:W0:Y:S11]  /*0660*/  @!P2 LDC.64 R26, c[0x0][0x388] ;  /* 0x0000e200ff1aab82 */ /* 0x000e360000000a00 */
[----:B------:R-:W1:Y:S08]  /*0670*/  @!P1 LDC.64 R18, c[0x0][0x390] ;  /* 0x0000e400ff129b82 */ /* 0x000e700000000a00 */
[----:B------:R-:W4:Y:S01]  /*0680*/  @!P1 LDC.64 R20, c[0x0][0x388] ;  /* 0x0000e200ff149b82 */ /* 0x000f220000000a00 */
[----:B0-----:R-:W-:-:S06]  /*0690*/  @!P2 IMAD.WIDE R26, R13, 0x8, R26 ;  /* 0x000000080d1aa825 */ /* 0x001fcc00078e021a */
[----:B------:R-:W2:Y:S01]  /*06a0*/  @!P2 LDG.E.64 R26, desc[UR10][R26.64] ;  /* 0x0000000a1a1aa981 */ /* 0x000ea2000c1e1b00 */
[----:B-1----:R-:W-:-:S06]  /*06b0*/  @!P1 IMAD.WIDE R18, R10, 0x8, R18 ;  /* 0x000000080a129825 */ /* 0x002fcc00078e0212 */
[----:B------:R-:W5:Y:S01]  /*06c0*/  @!P1 LDG.E.64 R18, desc[UR10][R18.64] ;  /* 0x0000000a12129981 */ /* 0x000f62000c1e1b00 */
[----:B----4-:R-:W-:-:S06]  /*06d0*/  @!P1 IMAD.WIDE R20, R15, 0x8, R20 ;  /* 0x000000080f149825 */ /* 0x010fcc00078e0214 */
[----:B------:R-:W5:Y:S01]  /*06e0*/  @!P1 LDG.E.64 R20, desc[UR10][R20.64] ;  /* 0x0000000a14149981 */ /* 0x000f62000c1e1b00 */
[----:B------:R-:W-:Y:S01]  /*06f0*/  UIADD3 UR6, UPT, UPT, UR6, 0x8, URZ ;  /* 0x0000000806067890 */ /* 0x000fe2000fffe0ff */
[----:B---3--:R-:W-:-:S03]  /*0700*/  @!P3 DFMA R16, R22, R28, R16 ;  /* 0x0000001c1610b22b */ /* 0x008fc60000000010 */
[----:B------:R-:W-:Y:S01]  /*0710*/  UISETP.NE.AND UP0, UPT, UR6, URZ, UPT ;  /* 0x000000ff0600728c */ /* 0x000fe2000bf05270 */
[C---:B------:R-:W-:Y:S02]  /*0720*/  LEA R4, R0.reuse, R4, 0x3 ;  /* 0x0000000400047211 */ /* 0x040fe400078e18ff */
[C---:B------:R-:W-:Y:S02]  /*0730*/  LEA R2, R0.reuse, R2, 0x3 ;  /* 0x0000000200027211 */ /* 0x040fe400078e18ff */
[C---:B------:R-:W-:Y:S02]  /*0740*/  LEA R5, R0.reuse, R5, 0x3 ;  /* 0x0000000500057211 */ /* 0x040fe400078e18ff */
[C---:B------:R-:W-:Y:S02]  /*0750*/  LEA R7, R0.reuse, R7, 0x3 ;  /* 0x0000000700077211 */ /* 0x040fe400078e18ff */
[C---:B------:R-:W-:Y:S02]  /*0760*/  LEA R9, R0.reuse, R9, 0x3 ;  /* 0x0000000900097211 */ /* 0x040fe400078e18ff */
[----:B------:R-:W-:-:S02]  /*0770*/  LEA R11, R0, R11, 0x3 ;  /* 0x0000000b000b7211 */ /* 0x000fc400078e18ff */
[C---:B------:R-:W-:Y:S02]  /*0780*/  LEA R13, R0.reuse, R13, 0x3 ;  /* 0x0000000d000d7211 */ /* 0x040fe400078e18ff */
[----:B------:R-:W-:Y:S01]  /*0790*/  LEA R15, R0, R15, 0x3 ;  /* 0x0000000f000f7211 */ /* 0x000fe200078e18ff */
[----:B--2---:R-:W-:-:S08]  /*07a0*/  @!P2 DFMA R16, R26, R24, R16 ;  /* 0x000000181a10a22b */ /* 0x004fd00000000010 */
[----:B-----5:R-:W-:Y:S01]  /*07b0*/  @!P1 DFMA R16, R20, R18, R16 ;  /* 0x000000121410922b */ /* 0x020fe20000000010 */
[----:B------:R-:W-:Y:S10]  /*07c0*/  BRA.U UP0, `(.L_x_2) ;  /* 0xfffffff9008c7547 */ /* 0x000ff4000b83ffff */
.L_x_1:
[----:B------:R-:W-:-:S09]  /*07d0*/  UISETP.NE.AND UP0, UPT, UR7, URZ, UPT ;  /* 0x000000ff0700728c */ /* 0x000fd2000bf05270 */
[----:B------:R-:W-:Y:S05]  /*07e0*/  BRA.U !UP0, `(.L_x_0) ;  /* 0x00000005088c7547 */ /* 0x000fea000b800000 */
[----:B------:R-:W0:Y:S01]  /*07f0*/  LDCU UR6, c[0x0][0x3a8] ;  /* 0x00007500ff0677ac */ /* 0x000e220008000800 */
[----:B------:R-:W-:Y:S02]  /*0800*/  UISETP.GE.U32.AND UP0, UPT, UR7, 0x4, UPT ;  /* 0x000000040700788c */ /* 0x000fe4000bf06070 */
[----:B0-----:R-:W-:-:S04]  /*0810*/  ULOP3.LUT UR8, UR6, 0x3, URZ, 0xc0, !UPT ;  /* 0x0000000306087892 */ /* 0x001fc8000f8ec0ff */
[----:B------:R-:W-:-:S03]  /*0820*/  UISETP.NE.AND UP1, UPT, UR8, URZ, UPT ;  /* 0x000000ff0800728c */ /* 0x000fc6000bf25270 */
[----:B------:R-:W-:Y:S08]  /*0830*/  BRA.U !UP0, `(.L_x_3) ;  /* 0x0000000108bc7547 */ /* 0x000ff0000b800000 */
[----:B------:R-:W0:Y:S01]  /*0840*/  LDC.64 R6, c[0x0][0x380] ;  /* 0x0000e000ff067b82 */ /* 0x000e220000000a00 */
[----:B------:R-:W-:Y:S01]  /*0850*/  IMAD R27, R0, UR4, R3 ;  /* 0x00000004001b7c24 */ /* 0x000fe2000f8e0203 */
[----:B------:R-:W1:Y:S03]  /*0860*/  LDCU UR7, c[0x0][0x3a4] ;  /* 0x00007480ff0777ac */ /* 0x000e660008000800 */
[----:B0-----:R-:W-:-:S05]  /*0870*/  IMAD.WIDE R6, R27, 0x4, R6 ;  /* 0x000000041b067825 */ /* 0x001fca00078e0206 */
[----:B------:R-:W1:Y:S01]  /*0880*/  LDG.E R2, desc[UR10][R6.64] ;  /* 0x0000000a06027981 */ /* 0x000e62000c1e1900 */
[----:B------:R-:W-:-:S05]  /*0890*/  IMAD.WIDE R8, R0, 0x4, R6 ;  /* 0x0000000400087825 */ /* 0x000fca00078e0206 */
[----:B------:R-:W2:Y:S01]  /*08a0*/  LDG.E R29, desc[UR10][R8.64] ;  /* 0x0000000a081d7981 */ /* 0x000ea2000c1e1900 */
[----:B------:R-:W-:-:S05]  /*08b0*/  IMAD.WIDE R10, R0, 0x4, R8 ;  /* 0x00000004000a7825 */ /* 0x000fca00078e0208 */
[----:B------:R-:W3:Y:S01]  /*08c0*/  LDG.E R25, desc[UR10][R10.64] ;  /* 0x0000000a0a197981 */ /* 0x000ee2000c1e1900 */
[----:B------:R-:W-:-:S05]  /*08d0*/  IMAD.WIDE R4, R0, 0x4, R10 ;  /* 0x0000000400047825 */ /* 0x000fca00078e020a */
[----:B------:R0:W4:Y:S01]  /*08e0*/  LDG.E R23, desc[UR10][R4.64] ;  /* 0x0000000a04177981 */ /* 0x000122000c1e1900 */
[----:B-1----:R-:W-:Y:S02]  /*08f0*/  ISETP.GE.AND P0, PT, R2, UR7, PT ;  /* 0x0000000702007c0c */ /* 0x002fe4000bf06270 */
[----:B--2---:R-:W-:Y:S02]  /*0900*/  ISETP.GE.AND P1, PT, R29, UR7, PT ;  /* 0x000000071d007c0c */ /* 0x004fe4000bf26270 */
[----:B---3--:R-:W-:-:S09]  /*0910*/  ISETP.GE.AND P2, PT, R25, UR7, PT ;  /* 0x0000000719007c0c */ /* 0x008fd2000bf46270 */
[----:B0-----:R-:W0:Y:S01]  /*0920*/  @!P0 LDC.64 R4, c[0x0][0x390] ;  /* 0x0000e400ff048b82 */ /* 0x001e220000000a00 */
[----:B----4-:R-:W-:-:S07]  /*0930*/  ISETP.GE.AND P3, PT, R23, UR7, PT ;  /* 0x0000000717007c0c */ /* 0x010fce000bf66270 */
[----:B------:R-:W1:Y:S08]  /*0940*/  @!P0 LDC.64 R12, c[0x0][0x388] ;  /* 0x0000e200ff0c8b82 */ /* 0x000e700000000a00 */
[----:B------:R-:W2:Y:S08]  /*0950*/  @!P1 LDC.64 R20, c[0x0][0x390] ;  /* 0x0000e400ff149b82 */ /* 0x000eb00000000a00 */
[----:B------:R-:W3:Y:S01]  /*0960*/  @!P1 LDC.64 R18, c[0x0][0x388] ;  /* 0x0000e200ff129b82 */ /* 0x000ee20000000a00 */
[----:B0-----:R-:W-:-:S06]  /*0970*/  @!P0 IMAD.WIDE R4, R2, 0x8, R4 ;  /* 0x0000000802048825 */ /* 0x001fcc00078e0204 */
[----:B------:R-:W4:Y:S01]  /*0980*/  @!P0 LDG.E.64 R4, desc[UR10][R4.64] ;  /* 0x0000000a04048981 */ /* 0x000f22000c1e1b00 */
[----:B------:R-:W0:Y:S01]  /*0990*/  @!P2 LDC.64 R10, c[0x0][0x390] ;  /* 0x0000e400ff0aab82 */ /* 0x000e220000000a00 */
[C---:B-1----:R-:W-:Y:S01]  /*09a0*/  @!P0 IMAD.WIDE R12, R27.reuse, 0x8, R12 ;  /* 0x000000081b0c8825 */ /* 0x042fe200078e020c */
[----:B------:R-:W-:-:S05]  /*09b0*/  IADD3 R27, PT, PT, R27, R0, RZ ;  /* 0x000000001b1b7210 */ /* 0x000fca0007ffe0ff */
[----:B------:R-:W4:Y:S01]  /*09c0*/  @!P0 LDG.E.64 R12, desc[UR10][R12.64] ;  /* 0x0000000a0c0c8981 */ /* 0x000f22000c1e1b00 */
[----:B------:R-:W1:Y:S08]  /*09d0*/  @!P2 LDC.64 R14, c[0x0][0x388] ;  /* 0x0000e200ff0eab82 */ /* 0x000e700000000a00 */
[----:B------:R-:W5:Y:S08]  /*09e0*/  @!P3 LDC.64 R8, c[0x0][0x390] ;  /* 0x0000e400ff08bb82 */ /* 0x000f700000000a00 */
[----:B------:R-:W5:Y:S01]  /*09f0*/  @!P3 LDC.64 R6, c[0x0][0x388] ;  /* 0x0000e200ff06bb82 */ /* 0x000f620000000a00 */
[----:B--2---:R-:W-:-:S04]  /*0a00*/  @!P1 IMAD.WIDE R20, R29, 0x8, R20 ;  /* 0x000000081d149825 */ /* 0x004fc800078e0214 */
[C---:B---3--:R-:W-:Y:S01]  /*0a10*/  @!P1 IMAD.WIDE R18, R27.reuse, 0x8, R18 ;  /* 0x000000081b129825 */ /* 0x048fe200078e0212 */
[-C--:B------:R-:W-:Y:S01]  /*0a20*/  IADD3 R27, PT, PT, R27, R0.reuse, RZ ;  /* 0x000000001b1b7210 */ /* 0x080fe20007ffe0ff */
[----:B------:R-:W2:Y:S02]  /*0a30*/  @!P1 LDG.E.64 R20, desc[UR10][R20.64] ;  /* 0x0000000a14149981 */ /* 0x000ea4000c1e1b00 */
[----:B0-----:R-:W-:Y:S02]  /*0a40*/  @!P2 IMAD.WIDE R10, R25, 0x8, R10 ;  /* 0x00000008190aa825 */ /* 0x001fe400078e020a */
[----:B------:R-:W2:Y:S02]  /*0a50*/  @!P1 LDG.E.64 R18, desc[UR10][R18.64] ;  /* 0x0000000a12129981 */ /* 0x000ea4000c1e1b00 */
[C---:B-1----:R-:W-:Y:S01]  /*0a60*/  @!P2 IMAD.WIDE R14, R27.reuse, 0x8, R14 ;  /* 0x000000081b0ea825 */ /* 0x042fe200078e020e */
[----:B------:R-:W-:Y:S01]  /*0a70*/  @!P3 IADD3 R27, PT, PT, R27, R0, RZ ;  /* 0x000000001b1bb210 */ /* 0x000fe20007ffe0ff */
[----:B------:R-:W3:Y:S02]  /*0a80*/  @!P2 LDG.E.64 R10, desc[UR10][R10.64] ;  /* 0x0000000a0a0aa981 */ /* 0x000ee4000c1e1b00 */
[----:B-----5:R-:W-:-:S02]  /*0a90*/  @!P3 IMAD.WIDE R8, R23, 0x8, R8 ;  /* 0x000000081708b825 */ /* 0x020fc400078e0208 */
[----:B------:R-:W3:Y:S04]  /*0aa0*/  @!P2 LDG.E.64 R14, desc[UR10][R14.64] ;  /* 0x0000000a0e0ea981 */ /* 0x000ee8000c1e1b00 */
[----:B------:R-:W5:Y:S01]  /*0ab0*/  @!P3 LDG.E.64 R8, desc[UR10][R8.64] ;  /* 0x0000000a0808b981 */ /* 0x000f62000c1e1b00 */
[----:B------:R-:W-:-:S06]  /*0ac0*/  @!P3 IMAD.WIDE R6, R27, 0x8, R6 ;  /* 0x000000081b06b825 */ /* 0x000fcc00078e0206 */
[----:B------:R-:W5:Y:S01]  /*0ad0*/  @!P3 LDG.E.64 R6, desc[UR10][R6.64] ;  /* 0x0000000a0606b981 */ /* 0x000f62000c1e1b00 */
[----:B------:R-:W-:Y:S01]  /*0ae0*/  UIADD3 UR4, UPT, UPT, UR4, 0x4, URZ ;  /* 0x0000000404047890 */ /* 0x000fe2000fffe0ff */
[----:B----4-:R-:W-:-:S08]  /*0af0*/  @!P0 DFMA R16, R12, R4, R16 ;  /* 0x000000040c10822b */ /* 0x010fd00000000010 */
[----:B--2---:R-:W-:-:S08]  /*0b00*/  @!P1 DFMA R16, R18, R20, R16 ;  /* 0x000000141210922b */ /* 0x004fd00000000010 */
[----:B---3--:R-:W-:-:S08]  /*0b10*/  @!P2 DFMA R16, R14, R10, R16 ;  /* 0x0000000a0e10a22b */ /* 0x008fd00000000010 */
[----:B-----5:R-:W-:-:S11]  /*0b20*/  @!P3 DFMA R16, R6, R8, R16 ;  /* 0x000000080610b22b */ /* 0x020fd60000000010 */
.L_x_3:
[----:B------:R-:W-:Y:S05]  /*0b30*/  BRA.U !UP1, `(.L_x_0) ;  /* 0x0000000109b87547 */ /* 0x000fea000b800000 */
[----:B------:R-:W-:Y:S02]  /*0b40*/  UISETP.NE.AND UP0, UPT, UR8, 0x1, UPT ;  /* 0x000000010800788c */ /* 0x000fe4000bf05270 */
[----:B------:R-:W-:-:S04]  /*0b50*/  ULOP3.LUT UR6, UR6, 0x1, URZ, 0xc0, !UPT ;  /* 0x0000000106067892 */ /* 0x000fc8000f8ec0ff */
[----:B------:R-:W-:-:S03]  /*0b60*/  UISETP.NE.U32.AND UP1, UPT, UR6, 0x1, UPT ;  /* 0x000000010600788c */ /* 0x000fc6000bf25070 */
[----:B------:R-:W-:Y:S08]  /*0b70*/  BRA.U !UP0, `(.L_x_4) ;  /* 0x0000000108647547 */ /* 0x000ff0000b800000 */
[----:B------:R-:W0:Y:S01]  /*0b80*/  LDC.64 R8, c[0x0][0x380] ;  /* 0x0000e000ff087b82 */ /* 0x000e220000000a00 */
[----:B------:R-:W-:Y:S01]  /*0b90*/  IMAD R21, R0, UR4, R3 ;  /* 0x0000000400157c24 */ /* 0x000fe2000f8e0203 */
[----:B------:R-:W1:Y:S03]  /*0ba0*/  LDCU UR6, c[0x0][0x3a4] ;  /* 0x00007480ff0677ac */ /* 0x000e660008000800 */
[----:B0-----:R-:W-:-:S05]  /*0bb0*/  IMAD.WIDE R8, R21, 0x4, R8 ;  /* 0x0000000415087825 */ /* 0x001fca00078e0208 */
[----:B------:R-:W1:Y:S01]  /*0bc0*/  LDG.E R19, desc[UR10][R8.64] ;  /* 0x0000000a08137981 */ /* 0x000e62000c1e1900 */
[----:B------:R-:W-:-:S06]  /*0bd0*/  IMAD.WIDE R12, R0, 0x4, R8 ;  /* 0x00000004000c7825 */ /* 0x000fcc00078e0208 */
[----:B------:R-:W2:Y:S01]  /*0be0*/  LDG.E R13, desc[UR10][R12.64] ;  /* 0x0000000a0c0d7981 */ /* 0x000ea2000c1e1900 */
[----:B-1----:R-:W-:Y:S02]  /*0bf0*/  ISETP.GE.AND P0, PT, R19, UR6, PT ;  /* 0x0000000613007c0c */ /* 0x002fe4000bf06270 */
[----:B--2---:R-:W-:-:S11]  /*0c00*/  ISETP.GE.AND P1, PT, R13, UR6, PT ;  /* 0x000000060d007c0c */ /* 0x004fd6000bf26270 */
[----:B------:R-:W0:Y:S08]  /*0c10*/  @!P0 LDC.64 R10, c[0x0][0x390] ;  /* 0x0000e400ff0a8b82 */ /* 0x000e300000000a00 */
[----:B------:R-:W1:Y:S08]  /*0c20*/  @!P0 LDC.64 R14, c[0x0][0x388] ;  /* 0x0000e200ff0e8b82 */ /* 0x000e700000000a00 */
[----:B------:R-:W2:Y:S08]  /*0c30*/  @!P1 LDC.64 R6, c[0x0][0x390] ;  /* 0x0000e400ff069b82 */ /* 0x000eb00000000a00 */
[----:B------:R-:W3:Y:S01]  /*0c40*/  @!P1 LDC.64 R4, c[0x0][0x388] ;  /* 0x0000e200ff049b82 */ /* 0x000ee20000000a00 */
[----:B0-----:R-:W-:-:S06]  /*0c50*/  @!P0 IMAD.WIDE R10, R19, 0x8, R10 ;  /* 0x00000008130a8825 */ /* 0x001fcc00078e020a */
[----:B------:R-:W4:Y:S01]  /*0c60*/  @!P0 LDG.E.64 R10, desc[UR10][R10.64] ;  /* 0x0000000a0a0a8981 */ /* 0x000f22000c1e1b00 */
[C---:B-1----:R-:W-:Y:S01]  /*0c70*/  @!P0 IMAD.WIDE R8, R21.reuse, 0x8, R14 ;  /* 0x0000000815088825 */ /* 0x042fe200078e020e */
[----:B------:R-:W-:-:S05]  /*0c80*/  @!P1 IADD3 R15, PT, PT, R21, R0, RZ ;  /* 0x00000000150f9210 */ /* 0x000fca0007ffe0ff */
[----:B------:R-:W4:Y:S01]  /*0c90*/  @!P0 LDG.E.64 R8, desc[UR10][R8.64] ;  /* 0x0000000a08088981 */ /* 0x000f22000c1e1b00 */
[----:B--2---:R-:W-:-:S06]  /*0ca0*/  @!P1 IMAD.WIDE R6, R13, 0x8, R6 ;  /* 0x000000080d069825 */ /* 0x004fcc00078e0206 */
[----:B------:R-:W2:Y:S01]  /*0cb0*/  @!P1 LDG.E.64 R6, desc[UR10][R6.64] ;  /* 0x0000000a06069981 */ /* 0x000ea2000c1e1b00 */
[----:B---3--:R-:W-:-:S06]  /*0cc0*/  @!P1 IMAD.WIDE R4, R15, 0x8, R4 ;  /* 0x000000080f049825 */ /* 0x008fcc00078e0204 */
[----:B------:R-:W2:Y:S01]  /*0cd0*/  @!P1 LDG.E.64 R4, desc[UR10][R4.64] ;  /* 0x0000000a04049981 */ /* 0x000ea2000c1e1b00 */
[----:B------:R-:W-:Y:S01]  /*0ce0*/  UIADD3 UR4, UPT, UPT, UR4, 0x2, URZ ;  /* 0x0000000204047890 */ /* 0x000fe2000fffe0ff */
[----:B----4-:R-:W-:-:S08]  /*0cf0*/  @!P0 DFMA R16, R8, R10, R16 ;  /* 0x0000000a0810822b */ /* 0x010fd00000000010 */
[----:B--2---:R-:W-:-:S11]  /*0d00*/  @!P1 DFMA R16, R4, R6, R16 ;  /* 0x000000060410922b */ /* 0x004fd60000000010 */
.L_x_4:
[----:B------:R-:W-:Y:S05]  /*0d10*/  BRA.U UP1, `(.L_x_0) ;  /* 0x0000000101407547 */ /* 0x000fea000b800000 */
[----:B------:R-:W0:Y:S01]  /*0d20*/  LDC.64 R4, c[0x0][0x380] ;  /* 0x0000e000ff047b82 */ /* 0x000e220000000a00 */
[----:B------:R-:W-:Y:S01]  /*0d30*/  IMAD R9, R0, UR4, R3 ;  /* 0x0000000400097c24 */ /* 0x000fe2000f8e0203 */
[----:B------:R-:W1:Y:S03]  /*0d40*/  LDCU UR4, c[0x0][0x3a4] ;  /* 0x00007480ff0477ac */ /* 0x000e660008000800 */
[----:B0-----:R-:W-:-:S05]  /*0d50*/  IMAD.WIDE R4, R9, 0x4, R4 ;  /* 0x0000000409047825 */ /* 0x001fca00078e0204 */
[----:B------:R-:W1:Y:S01]  /*0d60*/  LDG.E R11, desc[UR10][R4.64] ;  /* 0x0000000a040b7981 */ /* 0x000e62000c1e1900 */
[----:B------:R-:W-:Y:S01]  /*0d70*/  BSSY.RECONVERGENT B0, `(.L_x_0) ;  /* 0x000000a000007945 */ /* 0x000fe20003800200 */
[----:B-1----:R-:W-:-:S13]  /*0d80*/  ISETP.GE.AND P0, PT, R11, UR4, PT ;  /* 0x000000040b007c0c */ /* 0x002fda000bf06270 */
[----:B------:R-:W-:Y:S05]  /*0d90*/  @P0 BRA `(.L_x_5) ;  /* 0x00000000001c0947 */ /* 0x000fea0003800000 */
[----:B------:R-:W0:Y:S08]  /*0da0*/  LDC.64 R4, c[0x0][0x388] ;  /* 0x0000e200ff047b82 */ /* 0x000e300000000a00 */
[----:B------:R-:W1:Y:S01]  /*0db0*/  LDC.64 R6, c[0x0][0x390] ;  /* 0x0000e400ff067b82 */ /* 0x000e620000000a00 */
[----:B0-----:R-:W-:-:S06]  /*0dc0*/  IMAD.WIDE R4, R9, 0x8, R4 ;  /* 0x0000000809047825 */ /* 0x001fcc00078e0204 */
[----:B------:R-:W2:Y:S01]  /*0dd0*/  LDG.E.64 R4, desc[UR10][R4.64] ;  /* 0x0000000a04047981 */ /* 0x000ea2000c1e1b00 */
[----:B-1----:R-:W-:-:S06]  /*0de0*/  IMAD.WIDE R6, R11, 0x8, R6 ;  /* 0x000000080b067825 */ /* 0x002fcc00078e0206 */
[----:B------:R-:W2:Y:S02]  /*0df0*/  LDG.E.64 R6, desc[UR10][R6.64] ;  /* 0x0000000a06067981 */ /* 0x000ea4000c1e1b00 */
[----:B--2---:R-:W-:-:S11]  /*0e00*/  DFMA R16, R4, R6, R16 ;  /* 0x000000060410722b */ /* 0x004fd60000000010 */
.L_x_5:
[----:B------:R-:W-:Y:S05]  /*0e10*/  BSYNC.RECONVERGENT B0 ;  /* 0x0000000000007941 */ /* 0x000fea0003800200 */
.L_x_0:
[----:B------:R-:W0:Y:S02]  /*0e20*/  LDC.64 R4, c[0x0][0x398] ;  /* 0x0000e600ff047b82 */ /* 0x000e240000000a00 */
[----:B0-----:R-:W-:-:S05]  /*0e30*/  IMAD.WIDE R2, R3, 0x8, R4 ;  /* 0x0000000803027825 */ /* 0x001fca00078e0204 */
[----:B------:R-:W-:Y:S01]  /*0e40*/  STG.E.64 desc[UR10][R2.64], R16 ;  /* 0x0000001002007986 */ /* 0x000fe2000c101b0a */
[----:B------:R-:W-:Y:S05]  /*0e50*/  EXIT ;  /* 0x000000000000794d */ /* 0x000fea0003800000 */
.L_x_6:
[----:B------:R-:W-:-:S00]  /*0e60*/  BRA `(.L_x_6) ;  /* 0xfffffffc00fc7947 */ /* 0x000fc0000383ffff */
[----:B------:R-:W-:-:S00]  /*0e70*/  NOP ;  /* 0x0000000000007918 */ /* 0x000fc00000000000 */
        /* <DEDUP_REMOVED lines=8> */
.L_x_25:


//--------------------- .text._Z22ellpack_rm_spmv_kernelPiPdS0_S0_iii --------------------------
	.section	.text._Z22ellpack_rm_spmv_kernelPiPdS0_S0_iii,"ax",@progbits
	.align	128
        .global         _Z22ellpack_rm_spmv_kernelPiPdS0_S0_iii
        .type           _Z22ellpack_rm_spmv_kernelPiPdS0_S0_iii,@function
        .size           _Z22ellpack_rm_spmv_kernelPiPdS0_S0_iii,(.L_x_26 - _Z22ellpack_rm_spmv_kernelPiPdS0_S0_iii)
        .other          _Z22ellpack_rm_spmv_kernelPiPdS0_S0_iii,@"STO_CUDA_ENTRY STV_DEFAULT"
_Z22ellpack_rm_spmv_kernelPiPdS0_S0_iii:
.text._Z22ellpack_rm_spmv_kernelPiPdS0_S0_iii:
[----:B------:R-:W-:Y:S01]  /*0000*/  LDC R1, c[0x0][0x37c] ;  /* 0x0000df00ff017b82 */ /* 0x000fe20000000800 */
[----:B------:R-:W0:Y:S07]  /*0010*/  S2R R3, SR_TID.X ;  /* 0x0000000000037919 */ /* 0x000e2e0000002100 */
[----:B------:R-:W0:Y:S01]  /*0020*/  S2UR UR4, SR_CTAID.X ;  /* 0x00000000000479c3 */ /* 0x000e220000002500 */
[----:B------:R-:W1:Y:S07]  /*0030*/  LDCU UR5, c[0x0][0x3a0] ;  /* 0x00007400ff0577ac */ /* 0x000e6e0008000800 */
[----:B------:R-:W0:Y:S02]  /*0040*/  LDC R0, c[0x0][0x360] ;  /* 0x0000d800ff007b82 */ /* 0x000e240000000800 */
[----:B0-----:R-:W-:-:S05]  /*0050*/  IMAD R0, R0, UR4, R3 ;  /* 0x0000000400007c24 */ /* 0x001fca000f8e0203 */
[----:B-1----:R-:W-:-:S13]  /*0060*/  ISETP.GE.AND P0, PT, R0, UR5, PT ;  /* 0x0000000500007c0c */ /* 0x002fda000bf06270 */
[----:B------:R-:W-:Y:S05]  /*0070*/  @P0 EXIT ;  /* 0x000000000000094d */ /* 0x000fea0003800000 */
[----:B------:R-:W0:Y:S01]  /*0080*/  LDCU UR6, c[0x0][0x3a8] ;  /* 0x00007500ff0677ac */ /* 0x000e220008000800 */
[----:B------:R-:W-:Y:S01]  /*0090*/  CS2R R8, SRZ ;  /* 0x0000000000087805 */ /* 0x000fe2000001ff00 */
[----:B------:R-:W1:Y:S01]  /*00a0*/  LDCU.64 UR14, c[0x0][0x358] ;  /* 0x00006b00ff0e77ac */ /* 0x000e620008000a00 */
[----:B0-----:R-:W-:-:S09]  /*00b0*/  UISETP.GE.AND UP0, UPT, UR6, 0x1, UPT ;  /* 0x000000010600788c */ /* 0x001fd2000bf06270 */
[----:B-1----:R-:W-:Y:S05]  /*00c0*/  BRA.U !UP0, `(.L_x_7) ;  /* 0x00000009089c7547 */ /* 0x002fea000b800000 */
[----:B------:R-:W-:Y:S02]  /*00d0*/  UISETP.GE.U32.AND UP1, UPT, UR6, 0x8, UPT ;  /* 0x000000080600788c */ /* 0x000fe4000bf26070 */
[----:B------:R-:W-:Y:S01]  /*00e0*/  IMAD R2, R0, UR6, RZ ;  /* 0x0000000600027c24 */ /* 0x000fe2000f8e02ff */
[----:B------:R-:W-:Y:S01]  /*00f0*/  ULOP3.LUT UR12, UR6, 0x7, URZ, 0xc0, !UPT ;  /* 0x00000007060c7892 */ /* 0x000fe2000f8ec0ff */
[----:B------:R-:W-:Y:S01]  /*0100*/  CS2R R8, SRZ ;  /* 0x0000000000087805 */ /* 0x000fe2000001ff00 */
[----:B------:R-:W-:Y:S02]  /*0110*/  UMOV UR4, URZ ;  /* 0x000000ff00047c82 */ /* 0x000fe40008000000 */
[----:B------:R-:W-:Y:S02]  /*0120*/  UISETP.NE.AND UP0, UPT, UR12, URZ, UPT ;  /* 0x000000ff0c00728c */ /* 0x000fe4000bf05270 */
[----:B------:R-:W-:Y:S09]  /*0130*/  BRA.U !UP1, `(.L_x_8) ;  /* 0x0000000509307547 */ /* 0x000ff2000b800000 */
[----:B------:R-:W0:Y:S01]  /*0140*/  LDCU.128 UR8, c[0x0][0x380] ;  /* 0x00007000ff0877ac */ /* 0x000e220008000c00 */
[----:B------:R-:W-:Y:S02]  /*0150*/  MOV R3, R2 ;  /* 0x0000000200037202 */ /* 0x000fe40000000f00 */
[----:B------:R-:W-:Y:S01]  /*0160*/  CS2R R8, SRZ ;  /* 0x0000000000087805 */ /* 0x000fe2000001ff00 */
[----:B------:R-:W-:Y:S01]  /*0170*/  ULOP3.LUT UR4, UR6, 0x7ffffff8, URZ, 0xc0, !UPT ;  /* 0x7ffffff806047892 */ /* 0x000fe2000f8ec0ff */
[----:B------:R-:W1:Y:S01]  /*0180*/  LDCU UR13, c[0x0][0x3a4] ;  /* 0x00007480ff0d77ac */ /* 0x000e620008000800 */
[----:B0-----:R-:W-:Y:S02]  /*0190*/  UIADD3 UR7, UP1, UPT, UR8, 0x10, URZ ;  /* 0x0000001008077890 */ /* 0x001fe4000ff3e0ff */
[----:B------:R-:W-:Y:S02]  /*01a0*/  UIADD3 UR5, UP2, UPT, UR10, 0x20, URZ ;  /* 0x000000200a057890 */ /* 0x000fe4000ff5e0ff */
[----:B------:R-:W-:-:S02]  /*01b0*/  UIADD3.X UR8, UPT, UPT, URZ, UR9, URZ, UP1, !UPT ;  /* 0x00000009ff087290 */ /* 0x000fc40008ffe4ff */
[----:B------:R-:W-:Y:S02]  /*01c0*/  UIADD3.X UR6, UPT, UPT, URZ, UR11, URZ, UP2, !UPT ;  /* 0x0000000bff067290 */ /* 0x000fe400097fe4ff */
[----:B-1----:R-:W-:-:S12]  /*01d0*/  UIADD3 UR9, UPT, UPT, -UR4, URZ, URZ ;  /* 0x000000ff04097290 */ /* 0x002fd8000fffe1ff */
.L_x_9:
[----:B------:R-:W-:Y:S02]  /*01e0*/  MOV R26, UR7 ;  /* 0x00000007001a7c02 */ /* 0x000fe40008000f00 */
[----:B------:R-:W-:-:S03]  /*01f0*/  MOV R27, UR8 ;  /* 0x00000008001b7c02 */ /* 0x000fc60008000f00 */
[----:B------:R-:W-:-:S05]  /*0200*/  IMAD.WIDE R26, R3, 0x4, R26 ;  /* 0x00000004031a7825 */ /* 0x000fca00078e021a */
[----:B------:R-:W2:Y:S04]  /*0210*/  LDG.E R5, desc[UR14][R26.64+-0x10] ;  /* 0xfffff00e1a057981 */ /* 0x000ea8000c1e1900 */
[----:B------:R-:W3:Y:S04]  /*0220*/  LDG.E R7, desc[UR14][R26.64+-0xc] ;  /* 0xfffff40e1a077981 */ /* 0x000ee8000c1e1900 */
[----:B------:R-:W4:Y:S01]  /*0230*/  LDG.E R19, desc[UR14][R26.64+-0x8] ;  /* 0xfffff80e1a137981 */ /* 0x000f22000c1e1900 */
[----:B------:R-:W-:Y:S02]  /*0240*/  MOV R10, UR5 ;  /* 0x00000005000a7c02 */ /* 0x000fe40008000f00 */
[----:B------:R-:W-:Y:S01]  /*0250*/  MOV R11, UR6 ;  /* 0x00000006000b7c02 */ /* 0x000fe20008000f00 */
[----:B------:R-:W5:Y:S02]  /*0260*/  LDG.E R4, desc[UR14][R26.64+-0x4] ;  /* 0xfffffc0e1a047981 */ /* 0x000f64000c1e1900 */
[----:B------:R-:W-:-:S02]  /*0270*/  IMAD.WIDE R10, R3, 0x8, R10 ;  /* 0x00000008030a7825 */ /* 0x000fc400078e020a */
[----:B------:R-:W5:Y:S04]  /*0280*/  LDG.E R6, desc[UR14][R26.64+0x4] ;  /* 0x0000040e1a067981 */ /* 0x000f68000c1e1900 */
[----:B------:R-:W5:Y:S01]  /*0290*/  LDG.E R24, desc[UR14][R26.64+0xc] ;  /* 0x00000c0e1a187981 */ /* 0x000f62000c1e1900 */
[----:B--2---:R-:W-:Y:S02]  /*02a0*/  ISETP.GE.AND P4, PT, R5, UR13, PT ;  /* 0x0000000d05007c0c */ /* 0x004fe4000bf86270 */
[----:B---3--:R-:W-:Y:S02]  /*02b0*/  ISETP.GE.AND P0, PT, R7, UR13, PT ;  /* 0x0000000d07007c0c */ /* 0x008fe4000bf06270 */
[----:B----4-:R-:W-:-:S09]  /*02c0*/  ISETP.GE.AND P1, PT, R19, UR13, PT ;  /* 0x0000000d13007c0c */ /* 0x010fd2000bf26270 */
[----:B------:R-:W0:Y:S01]  /*02d0*/  @!P4 LDC.64 R12, c[0x0][0x390] ;  /* 0x0000e400ff0ccb82 */ /* 0x000e220000000a00 */
[----:B------:R-:W2:Y:S04]  /*02e0*/  @!P4 LDG.E.64 R14, desc[UR14][R10.64+-0x20] ;  /* 0xffffe00e0a0ec981 */ /* 0x000ea8000c1e1b00 */
[----:B------:R-:W3:Y:S03]  /*02f0*/  @!P0 LDG.E.64 R20, desc[UR14][R10.64+-0x18] ;  /* 0xffffe80e0a148981 */ /* 0x000ee6000c1e1b00 */
[----:B------:R-:W1:Y:S08]  /*0300*/  @!P0 LDC.64 R22, c[0x0][0x390] ;  /* 0x0000e400ff168b82 */ /* 0x000e700000000a00 */
[----:B------:R-:W4:Y:S01]  /*0310*/  @!P1 LDC.64 R16, c[0x0][0x390] ;  /* 0x0000e400ff109b82 */ /* 0x000f220000000a00 */
[----:B0-----:R-:W-:-:S02]  /*0320*/  @!P4 IMAD.WIDE R12, R5, 0x8, R12 ;  /* 0x00000008050cc825 */ /* 0x001fc400078e020c */
[----:B------:R-:W2:Y:S04]  /*0330*/  LDG.E R5, desc[UR14][R26.64] ;  /* 0x0000000e1a057981 */ /* 0x000ea8000c1e1900 */
[----:B------:R-:W3:Y:S01]  /*0340*/  @!P4 LDG.E.64 R12, desc[UR14][R12.64] ;  /* 0x0000000e0c0cc981 */ /* 0x000ee2000c1e1b00 */
[----:B-1----:R-:W-:-:S03]  /*0350*/  @!P0 IMAD.WIDE R22, R7, 0x8, R22 ;  /* 0x0000000807168825 */ /* 0x002fc600078e0216 */
[----:B------:R-:W3:Y:S04]  /*0360*/  LDG.E R7, desc[UR14][R26.64+0x8] ;  /* 0x0000080e1a077981 */ /* 0x000ee8000c1e1900 */
[----:B------:R-:W3:Y:S01]  /*0370*/  @!P0 LDG.E.64 R22, desc[UR14][R22.64] ;  /* 0x0000000e16168981 */ /* 0x000ee2000c1e1b00 */
[----:B----4-:R-:W-:-:S03]  /*0380*/  @!P1 IMAD.WIDE R16, R19, 0x8, R16 ;  /* 0x0000000813109825 */ /* 0x010fc600078e0210 */
[----:B------:R-:W4:Y:S04]  /*0390*/  @!P1 LDG.E.64 R18, desc[UR14][R10.64+-0x10] ;  /* 0xfffff00e0a129981 */ /* 0x000f28000c1e1b00 */
[----:B------:R-:W4:Y:S01]  /*03a0*/  @!P1 LDG.E.64 R16, desc[UR14][R16.64] ;  /* 0x0000000e10109981 */ /* 0x000f22000c1e1b00 */
[----:B-----5:R-:W-:Y:S02]  /*03b0*/  ISETP.GE.AND P2, PT, R4, UR13, PT ;  /* 0x0000000d04007c0c */ /* 0x020fe4000bf46270 */
[----:B------:R-:W-:-:S13]  /*03c0*/  ISETP.GE.AND P5, PT, R6, UR13, PT ;  /* 0x0000000d06007c0c */ /* 0x000fda000bfa6270 */
[----:B------:R-:W5:Y:S01]  /*03d0*/  @!P5 LDG.E.64 R26, desc[UR14][R10.64+0x8] ;  /* 0x0000080e0a1ad981 */ /* 0x000f62000c1e1b00 */
[----:B--2---:R-:W-:Y:S01]  /*03e0*/  ISETP.GE.AND P3, PT, R5, UR13, PT ;  /* 0x0000000d05007c0c */ /* 0x004fe2000bf66270 */
[----:B---3--:R-:W-:Y:S01]  /*03f0*/  @!P4 DFMA R8, R14, R12, R8 ;  /* 0x0000000c0e08c22b */ /* 0x008fe20000000008 */
[----:B------:R-:W0:Y:S01]  /*0400*/  @!P2 LDC.64 R14, c[0x0][0x390] ;  /* 0x0000e400ff0eab82 */ /* 0x000e220000000a00 */
[----:B------:R-:W-:-:S10]  /*0410*/  ISETP.GE.AND P4, PT, R7, UR13, PT ;  /* 0x0000000d07007c0c */ /* 0x000fd4000bf86270 */
[----:B------:R-:W1:Y:S01]  /*0420*/  @!P3 LDC.64 R12, c[0x0][0x390] ;  /* 0x0000e400ff0cbb82 */ /* 0x000e620000000a00 */
[----:B------:R-:W-:Y:S01]  /*0430*/  @!P0 DFMA R8, R20, R22, R8 ;  /* 0x000000161408822b */ /* 0x000fe20000000008 */
[----:B------:R-:W-:-:S06]  /*0440*/  ISETP.GE.AND P0, PT, R24, UR13, PT ;  /* 0x0000000d18007c0c */ /* 0x000fcc000bf06270 */
[----:B------:R-:W2:Y:S01]  /*0450*/  @!P5 LDC.64 R20, c[0x0][0x390] ;  /* 0x0000e400ff14db82 */ /* 0x000ea20000000a00 */
[----:B----4-:R-:W-:Y:S01]  /*0460*/  @!P1 DFMA R8, R18, R16, R8 ;  /* 0x000000101208922b */ /* 0x010fe20000000008 */
[----:B------:R-:W3:Y:S04]  /*0470*/  @!P2 LDG.E.64 R16, desc[UR14][R10.64+-0x8] ;  /* 0xfffff80e0a10a981 */ /* 0x000ee8000c1e1b00 */
[----:B------:R-:W4:Y:S02]  /*0480*/  @!P3 LDG.E.64 R18, desc[UR14][R10.64] ;  /* 0x0000000e0a12b981 */ /* 0x000f24000c1e1b00 */
[----:B------:R-:W5:Y:S01]  /*0490*/  @!P4 LDC.64 R22, c[0x0][0x390] ;  /* 0x0000e400ff16cb82 */ /* 0x000f620000000a00 */
[----:B0-----:R-:W-:-:S06]  /*04a0*/  @!P2 IMAD.WIDE R14, R4, 0x8, R14 ;  /* 0x00000008040ea825 */ /* 0x001fcc00078e020e */
[----:B------:R-:W3:Y:S01]  /*04b0*/  @!P2 LDG.E.64 R14, desc[UR14][R14.64] ;  /* 0x0000000e0e0ea981 */ /* 0x000ee2000c1e1b00 */
[----:B-1----:R-:W-:Y:S02]  /*04c0*/  @!P3 IMAD.WIDE R12, R5, 0x8, R12 ;  /* 0x00000008050cb825 */ /* 0x002fe400078e020c */
[----:B------:R-:W0:Y:S04]  /*04d0*/  @!P0 LDC.64 R4, c[0x0][0x390] ;  /* 0x0000e400ff048b82 */ /* 0x000e280000000a00 */
[----:B------:R-:W4:Y:S01]  /*04e0*/  @!P3 LDG.E.64 R12, desc[UR14][R12.64] ;  /* 0x0000000e0c0cb981 */ /* 0x000f22000c1e1b00 */
[----:B--2---:R-:W-:-:S06]  /*04f0*/  @!P5 IMAD.WIDE R20, R6, 0x8, R20 ;  /* 0x000000080614d825 */ /* 0x004fcc00078e0214 */
[----:B------:R-:W2:Y:S01]  /*0500*/  @!P5 LDG.E.64 R20, desc[UR14][R20.64] ;  /* 0x0000000e1414d981 */ /* 0x000ea2000c1e1b00 */
[----:B-----5:R-:W-:-:S03]  /*0510*/  @!P4 IMAD.WIDE R6, R7, 0x8, R22 ;  /* 0x000000080706c825 */ /* 0x020fc600078e0216 */
[----:B------:R-:W5:Y:S04]  /*0520*/  @!P4 LDG.E.64 R22, desc[UR14][R10.64+0x10] ;  /* 0x0000100e0a16c981 */ /* 0x000f68000c1e1b00 */
[----:B------:R-:W5:Y:S01]  /*0530*/  @!P4 LDG.E.64 R6, desc[UR14][R6.64] ;  /* 0x0000000e0606c981 */ /* 0x000f62000c1e1b00 */
[----:B0-----:R-:W-:-:S03]  /*0540*/  @!P0 IMAD.WIDE R4, R24, 0x8, R4 ;  /* 0x0000000818048825 */ /* 0x001fc600078e0204 */
[----:B------:R-:W5:Y:S04]  /*0550*/  @!P0 LDG.E.64 R24, desc[UR14][R10.64+0x18] ;  /* 0x0000180e0a188981 */ /* 0x000f68000c1e1b00 */
[----:B------:R-:W5:Y:S01]  /*0560*/  @!P0 LDG.E.64 R4, desc[UR14][R4.64] ;  /* 0x0000000e04048981 */ /* 0x000f62000c1e1b00 */
[----:B------:R-:W-:-:S04]  /*0570*/  UIADD3 UR9, UPT, UPT, UR9, 0x8, URZ ;  /* 0x0000000809097890 */ /* 0x000fc8000fffe0ff */
[----:B------:R-:W-:Y:S01]  /*0580*/  UISETP.NE.AND UP1, UPT, UR9, URZ, UPT ;  /* 0x000000ff0900728c */ /* 0x000fe2000bf25270 */
[----:B------:R-:W-:Y:S01]  /*0590*/  IADD3 R3, PT, PT, R3, 0x8, RZ ;  /* 0x0000000803037810 */ /* 0x000fe20007ffe0ff */
[----:B---3--:R-:W-:-:S08]  /*05a0*/  @!P2 DFMA R8, R16, R14, R8 ;  /* 0x0000000e1008a22b */ /* 0x008fd00000000008 */
[----:B----4-:R-:W-:-:S08]  /*05b0*/  @!P3 DFMA R8, R18, R12, R8 ;  /* 0x0000000c1208b22b */ /* 0x010fd00000000008 */
[----:B--2---:R-:W-:-:S08]  /*05c0*/  @!P5 DFMA R8, R26, R20, R8 ;  /* 0x000000141a08d22b */ /* 0x004fd00000000008 */
[----:B-----5:R-:W-:-:S08]  /*05d0*/  @!P4 DFMA R8, R22, R6, R8 ;  /* 0x000000061608c22b */ /* 0x020fd00000000008 */
[----:B------:R-:W-:Y:S01]  /*05e0*/  @!P0 DFMA R8, R24, R4, R8 ;  /* 0x000000041808822b */ /* 0x000fe20000000008 */
[----:B------:R-:W-:Y:S10]  /*05f0*/  BRA.U UP1, `(.L_x_9) ;  /* 0xfffffff901f87547 */ /* 0x000ff4000b83ffff */
.L_x_8:
[----:B------:R-:W-:Y:S05]  /*0600*/  BRA.U !UP0, `(.L_x_7) ;  /* 0x00000005084c7547 */ /* 0x000fea000b800000 */
[----:B------:R-:W0:Y:S01]  /*0610*/  LDCU UR5, c[0x0][0x3a8] ;  /* 0x00007500ff0577ac */ /* 0x000e220008000800 */
[----:B------:R-:W-:Y:S02]  /*0620*/  UISETP.GE.U32.AND UP0, UPT, UR12, 0x4, UPT ;  /* 0x000000040c00788c */ /* 0x000fe4000bf06070 */
[----:B0-----:R-:W-:-:S04]  /*0630*/  ULOP3.LUT UR6, UR5, 0x3, URZ, 0xc0, !UPT ;  /* 0x0000000305067892 */ /* 0x001fc8000f8ec0ff */
[----:B------:R-:W-:-:S03]  /*0640*/  UISETP.NE.AND UP1, UPT, UR6, URZ, UPT ;  /* 0x000000ff0600728c */ /* 0x000fc6000bf25270 */
[----:B------:R-:W-:Y:S08]  /*0650*/  BRA.U !UP0, `(.L_x_10) ;  /* 0x00000001088c7547 */ /* 0x000ff0000b800000 */
[----:B------:R-:W0:Y:S01]  /*0660*/  LDC.64 R4, c[0x0][0x380] ;  /* 0x0000e000ff047b82 */ /* 0x000e220000000a00 */
[----:B------:R-:W-:Y:S01]  /*0670*/  IADD3 R11, PT, PT, R2, UR4, RZ ;  /* 0x00000004020b7c10 */ /* 0x000fe2000fffe0ff */
[----:B------:R-:W1:Y:S04]  /*0680*/  LDCU UR7, c[0x0][0x3a4] ;  /* 0x00007480ff0777ac */ /* 0x000e680008000800 */
[C---:B0-----:R-:W-:Y:S02]  /*0690*/  IMAD.WIDE R6, R11.reuse, 0x4, R4 ;  /* 0x000000040b067825 */ /* 0x041fe400078e0204 */
[----:B------:R-:W0:Y:S03]  /*06a0*/  LDC.64 R4, c[0x0][0x388] ;  /* 0x0000e200ff047b82 */ /* 0x000e260000000a00 */
[----:B------:R-:W1:Y:S04]  /*06b0*/  LDG.E R19, desc[UR14][R6.64] ;  /* 0x0000000e06137981 */ /* 0x000e68000c1e1900 */
[----:B------:R-:W2:Y:S04]  /*06c0*/  LDG.E R23, desc[UR14][R6.64+0x4] ;  /* 0x0000040e06177981 */ /* 0x000ea8000c1e1900 */
[----:B------:R-:W3:Y:S04]  /*06d0*/  LDG.E R21, desc[UR14][R6.64+0x8] ;  /* 0x0000080e06157981 */ /* 0x000ee8000c1e1900 */
[----:B------:R-:W4:Y:S01]  /*06e0*/  LDG.E R3, desc[UR14][R6.64+0xc] ;  /* 0x00000c0e06037981 */ /* 0x000f22000c1e1900 */
[----:B0-----:R-:W-:Y:S01]  /*06f0*/  IMAD.WIDE R4, R11, 0x8, R4 ;  /* 0x000000080b047825 */ /* 0x001fe200078e0204 */
[----:B-1----:R-:W-:-:S02]  /*0700*/  ISETP.GE.AND P0, PT, R19, UR7, PT ;  /* 0x0000000713007c0c */ /* 0x002fc4000bf06270 */
[----:B--2---:R-:W-:Y:S02]  /*0710*/  ISETP.GE.AND P1, PT, R23, UR7, PT ;  /* 0x0000000717007c0c */ /* 0x004fe4000bf26270 */
[----:B---3--:R-:W-:Y:S02]  /*0720*/  ISETP.GE.AND P2, PT, R21, UR7, PT ;  /* 0x0000000715007c0c */ /* 0x008fe4000bf46270 */
[----:B----4-:R-:W-:-:S07]  /*0730*/  ISETP.GE.AND P3, PT, R3, UR7, PT ;  /* 0x0000000703007c0c */ /* 0x010fce000bf66270 */
[----:B------:R-:W0:Y:S01]  /*0740*/  @!P0 LDC.64 R12, c[0x0][0x390] ;  /* 0x0000e400ff0c8b82 */ /* 0x000e220000000a00 */
[----:B------:R-:W2:Y:S07]  /*0750*/  @!P0 LDG.E.64 R10, desc[UR14][R4.64] ;  /* 0x0000000e040a8981 */ /* 0x000eae000c1e1b00 */
[----:B------:R-:W1:Y:S08]  /*0760*/  @!P1 LDC.64 R16, c[0x0][0x390] ;  /* 0x0000e400ff109b82 */ /* 0x000e700000000a00 */
[----:B------:R-:W3:Y:S01]  /*0770*/  @!P2 LDC.64 R14, c[0x0][0x390] ;  /* 0x0000e400ff0eab82 */ /* 0x000ee20000000a00 */
[----:B0-----:R-:W-:-:S07]  /*0780*/  @!P0 IMAD.WIDE R12, R19, 0x8, R12 ;  /* 0x00000008130c8825 */ /* 0x001fce00078e020c */
[----:B------:R-:W0:Y:S01]  /*0790*/  @!P3 LDC.64 R6, c[0x0][0x390] ;  /* 0x0000e400ff06bb82 */ /* 0x000e220000000a00 */
[----:B------:R-:W2:Y:S01]  /*07a0*/  @!P0 LDG.E.64 R12, desc[UR14][R12.64] ;  /* 0x0000000e0c0c8981 */ /* 0x000ea2000c1e1b00 */
[----:B-1----:R-:W-:-:S03]  /*07b0*/  @!P1 IMAD.WIDE R18, R23, 0x8, R16 ;  /* 0x0000000817129825 */ /* 0x002fc600078e0210 */
[----:B------:R-:W4:Y:S04]  /*07c0*/  @!P1 LDG.E.64 R16, desc[UR14][R4.64+0x8] ;  /* 0x0000080e04109981 */ /* 0x000f28000c1e1b00 */
[----:B------:R-:W4:Y:S01]  /*07d0*/  @!P1 LDG.E.64 R18, desc[UR14][R18.64] ;  /* 0x0000000e12129981 */ /* 0x000f22000c1e1b00 */
[----:B---3--:R-:W-:-:S03]  /*07e0*/  @!P2 IMAD.WIDE R20, R21, 0x8, R14 ;  /* 0x000000081514a825 */ /* 0x008fc600078e020e */
[----:B------:R-:W3:Y:S04]  /*07f0*/  @!P2 LDG.E.64 R14, desc[UR14][R4.64+0x10] ;  /* 0x0000100e040ea981 */ /* 0x000ee8000c1e1b00 */
[----:B------:R-:W3:Y:S01]  /*0800*/  @!P2 LDG.E.64 R20, desc[UR14][R20.64] ;  /* 0x0000000e1414a981 */ /* 0x000ee2000c1e1b00 */
[----:B0-----:R-:W-:-:S03]  /*0810*/  @!P3 IMAD.WIDE R22, R3, 0x8, R6 ;  /* 0x000000080316b825 */ /* 0x001fc600078e0206 */
[----:B------:R-:W5:Y:S04]  /*0820*/  @!P3 LDG.E.64 R6, desc[UR14][R4.64+0x18] ;  /* 0x0000180e0406b981 */ /* 0x000f68000c1e1b00 */
[----:B------:R-:W5:Y:S01]  /*0830*/  @!P3 LDG.E.64 R22, desc[UR14][R22.64] ;  /* 0x0000000e1616b981 */ /* 0x000f62000c1e1b00 */
[----:B------:R-:W-:Y:S01]  /*0840*/  UIADD3 UR4, UPT, UPT, UR4, 0x4, URZ ;  /* 0x0000000404047890 */ /* 0x000fe2000fffe0ff */
[----:B--2---:R-:W-:-:S08]  /*0850*/  @!P0 DFMA R8, R10, R12, R8 ;  /* 0x0000000c0a08822b */ /* 0x004fd00000000008 */
[----:B----4-:R-:W-:-:S08]  /*0860*/  @!P1 DFMA R8, R16, R18, R8 ;  /* 0x000000121008922b */ /* 0x010fd00000000008 */
[----:B---3--:R-:W-:-:S08]  /*0870*/  @!P2 DFMA R8, R14, R20, R8 ;  /* 0x000000140e08a22b */ /* 0x008fd00000000008 */
[----:B-----5:R-:W-:-:S11]  /*0880*/  @!P3 DFMA R8, R6, R22, R8 ;  /* 0x000000160608b22b */ /* 0x020fd60000000008 */
.L_x_10:
[----:B------:R-:W-:Y:S05]  /*0890*/  BRA.U !UP1, `(.L_x_7) ;  /* 0x0000000109a87547 */ /* 0x000fea000b800000 */
[----:B------:R-:W-:Y:S02]  /*08a0*/  UISETP.NE.AND UP0, UPT, UR6, 0x1, UPT ;  /* 0x000000010600788c */ /* 0x000fe4000bf05270 */
[----:B------:R-:W-:-:S04]  /*08b0*/  ULOP3.LUT UR5, UR5, 0x1, URZ, 0xc0, !UPT ;  /* 0x0000000105057892 */ /* 0x000fc8000f8ec0ff */
[----:B------:R-:W-:-:S03]  /*08c0*/  UISETP.NE.U32.AND UP1, UPT, UR5, 0x1, UPT ;  /* 0x000000010500788c */ /* 0x000fc6000bf25070 */
[----:B------:R-:W-:Y:S08]  /*08d0*/  BRA.U !UP0, `(.L_x_11) ;  /* 0x0000000108547547 */ /* 0x000ff0000b800000 */
[----:B------:R-:W0:Y:S01]  /*08e0*/  LDC.64 R4, c[0x0][0x380] ;  /* 0x0000e000ff047b82 */ /* 0x000e220000000a00 */
[----:B------:R-:W-:Y:S01]  /*08f0*/  IADD3 R15, PT, PT, R2, UR4, RZ ;  /* 0x00000004020f7c10 */ /* 0x000fe2000fffe0ff */
[----:B------:R-:W1:Y:S04]  /*0900*/  LDCU UR5, c[0x0][0x3a4] ;  /* 0x00007480ff0577ac */ /* 0x000e680008000800 */
[C---:B0-----:R-:W-:Y:S02]  /*0910*/  IMAD.WIDE R10, R15.reuse, 0x4, R4 ;  /* 0x000000040f0a7825 */ /* 0x041fe400078e0204 */
[----:B------:R-:W0:Y:S03]  /*0920*/  LDC.64 R4, c[0x0][0x388] ;  /* 0x0000e200ff047b82 */ /* 0x000e260000000a00 */
[----:B------:R-:W1:Y:S04]  /*0930*/  LDG.E R3, desc[UR14][R10.64] ;  /* 0x0000000e0a037981 */ /* 0x000e68000c1e1900 */
[----:B------:R-:W2:Y:S01]  /*0940*/  LDG.E R17, desc[UR14][R10.64+0x4] ;  /* 0x0000040e0a117981 */ /* 0x000ea2000c1e1900 */
[----:B0-----:R-:W-:Y:S01]  /*0950*/  IMAD.WIDE R14, R15, 0x8, R4 ;  /* 0x000000080f0e7825 */ /* 0x001fe200078e0204 */
[----:B-1----:R-:W-:-:S02]  /*0960*/  ISETP.GE.AND P0, PT, R3, UR5, PT ;  /* 0x0000000503007c0c */ /* 0x002fc4000bf06270 */
[----:B--2---:R-:W-:-:S11]  /*0970*/  ISETP.GE.AND P1, PT, R17, UR5, PT ;  /* 0x0000000511007c0c */ /* 0x004fd6000bf26270 */
[----:B------:R-:W0:Y:S01]  /*0980*/  @!P0 LDC.64 R6, c[0x0][0x390] ;  /* 0x0000e400ff068b82 */ /* 0x000e220000000a00 */
[----:B------:R-:W2:Y:S04]  /*0990*/  @!P0 LDG.E.64 R4, desc[UR14][R14.64] ;  /* 0x0000000e0e048981 */ /* 0x000ea8000c1e1b00 */
[----:B------:R-:W3:Y:S03]  /*09a0*/  @!P1 LDG.E.64 R10, desc[UR14][R14.64+0x8] ;  /* 0x0000080e0e0a9981 */ /* 0x000ee6000c1e1b00 */
[----:B------:R-:W1:Y:S01]  /*09b0*/  @!P1 LDC.64 R12, c[0x0][0x390] ;  /* 0x0000e400ff0c9b82 */ /* 0x000e620000000a00 */
[----:B0-----:R-:W-:-:S06]  /*09c0*/  @!P0 IMAD.WIDE R6, R3, 0x8, R6 ;  /* 0x0000000803068825 */ /* 0x001fcc00078e0206 */
[----:B------:R-:W2:Y:S01]  /*09d0*/  @!P0 LDG.E.64 R6, desc[UR14][R6.64] ;  /* 0x0000000e06068981 */ /* 0x000ea2000c1e1b00 */
[----:B-1----:R-:W-:-:S06]  /*09e0*/  @!P1 IMAD.WIDE R12, R17, 0x8, R12 ;  /* 0x00000008110c9825 */ /* 0x002fcc00078e020c */
[----:B------:R-:W3:Y:S01]  /*09f0*/  @!P1 LDG.E.64 R12, desc[UR14][R12.64] ;  /* 0x0000000e0c0c9981 */ /* 0x000ee2000c1e1b00 */
[----:B------:R-:W-:Y:S01]  /*0a00*/  UIADD3 UR4, UPT, UPT, UR4, 0x2, URZ ;  /* 0x0000000204047890 */ /* 0x000fe2000fffe0ff */
[----:B--2---:R-:W-:-:S08]  /*0a10*/  @!P0 DFMA R8, R4, R6, R8 ;  /* 0x000000060408822b */ /* 0x004fd00000000008 */
[----:B---3--:R-:W-:-:S11]  /*0a20*/  @!P1 DFMA R8, R10, R12, R8 ;  /* 0x0000000c0a08922b */ /* 0x008fd60000000008 */
.L_x_11:
[----:B------:R-:W-:Y:S05]  /*0a30*/  BRA.U UP1, `(.L_x_7) ;  /* 0x0000000101407547 */ /* 0x000fea000b800000 */
[----:B------:R-:W0:Y:S01]  /*0a40*/  LDC.64 R4, c[0x0][0x380] ;  /* 0x0000e000ff047b82 */ /* 0x000e220000000a00 */
[----:B------:R-:W-:Y:S01]  /*0a50*/  IADD3 R7, PT, PT, R2, UR4, RZ ;  /* 0x0000000402077c10 */ /* 0x000fe2000fffe0ff */
[----:B------:R-:W1:Y:S04]  /*0a60*/  LDCU UR4, c[0x0][0x3a4] ;  /* 0x00007480ff0477ac */ /* 0x000e680008000800 */
        /* <DEDUP_REMOVED lines=12> */
.L_x_12:
[----:B------:R-:W-:Y:S05]  /*0b30*/  BSYNC.RECONVERGENT B0 ;  /* 0x0000000000007941 */ /* 0x000fea0003800200 */
.L_x_7:
[----:B------:R-:W0:Y:S02]  /*0b40*/  LDC.64 R2, c[0x0][0x398] ;  /* 0x0000e600ff027b82 */ /* 0x000e240000000a00 */
[----:B0-----:R-:W-:-:S05]  /*0b50*/  IMAD.WIDE R2, R0, 0x8, R2 ;  /* 0x0000000800027825 */ /* 0x001fca00078e0202 */
[----:B------:R-:W-:Y:S01]  /*0b60*/  STG.E.64 desc[UR14][R2.64], R8 ;  /* 0x0000000802007986 */ /* 0x000fe2000c101b0e */
[----:B------:R-:W-:Y:S05]  /*0b70*/  EXIT ;  /* 0x000000000000794d */ /* 0x000fea0003800000 */
.L_x_13:
        /* <DEDUP_REMOVED lines=16> */
.L_x_26:


//--------------------- .text._Z15csr_spmv_kernelPiS_PdS0_S0_i --------------------------
	.section	.text._Z15csr_spmv_kernelPiS_PdS0_S0_i,"ax",@progbits
	.align	128
        .global         _Z15csr_spmv_kernelPiS_PdS0_S0_i
        .type           _Z15csr_spmv_kernelPiS_PdS0_S0_i,@function
        .size           _Z15csr_spmv_kernelPiS_PdS0_S0_i,(.L_x_27 - _Z15csr_spmv_kernelPiS_PdS0_S0_i)
        .other          _Z15csr_spmv_kernelPiS_PdS0_S0_i,@"STO_CUDA_ENTRY STV_DEFAULT"
_Z15csr_spmv_kernelPiS_PdS0_S0_i:
.text._Z15csr_spmv_kernelPiS_PdS0_S0_i:
        /* <DEDUP_REMOVED lines=8> */
[----:B------:R-:W0:Y:S01]  /*0080*/  LDC.64 R2, c[0x0][0x380] ;  /* 0x0000e000ff027b82 */ /* 0x000e220000000a00 */
[----:B------:R-:W1:Y:S01]  /*0090*/  LDCU.64 UR4, c[0x0][0x358] ;  /* 0x00006b00ff0477ac */ /* 0x000e620008000a00 */
[----:B0-----:R-:W-:-:S05]  /*00a0*/  IMAD.WIDE R2, R0, 0x4, R2 ;  /* 0x0000000400027825 */ /* 0x001fca00078e0202 */
[----:B-1----:R-:W2:Y:S04]  /*00b0*/  LDG.E R4, desc[UR4][R2.64] ;  /* 0x0000000402047981 */ /* 0x002ea8000c1e1900 */
[----:B------:R-:W2:Y:S01]  /*00c0*/  LDG.E R5, desc[UR4][R2.64+0x4] ;  /* 0x0000040402057981 */ /* 0x000ea2000c1e1900 */
[----:B------:R-:W-:Y:S01]  /*00d0*/  BSSY.RECONVERGENT B0, `(.L_x_14) ;  /* 0x00000d4000007945 */ /* 0x000fe20003800200 */
[----:B------:R-:W-:Y:S02]  /*00e0*/  CS2R R26, SRZ ;  /* 0x00000000001a7805 */ /* 0x000fe4000001ff00 */
[----:B--2---:R-:W-:-:S13]  /*00f0*/  ISETP.GE.AND P0, PT, R4, R5, PT ;  /* 0x000000050400720c */ /* 0x004fda0003f06270 */
[----:B------:R-:W-:Y:S05]  /*0100*/  @P0 BRA `(.L_x_15) ;  /* 0x0000000c00400947 */ /* 0x000fea0003800000 */
[----:B------:R-:W-:Y:S01]  /*0110*/  MOV R2, R4 ;  /* 0x0000000400027202 */ /* 0x000fe20000000f00 */
[----:B------:R-:W-:Y:S01]  /*0120*/  BSSY.RECONVERGENT B1, `(.L_x_16) ;  /* 0x0000068000017945 */ /* 0x000fe20003800200 */
[----:B------:R-:W-:Y:S02]  /*0130*/  CS2R R26, SRZ ;  /* 0x00000000001a7805 */ /* 0x000fe4000001ff00 */
[CC--:B------:R-:W-:Y:S02]  /*0140*/  IADD3 R3, PT, PT, -R5.reuse, R2.reuse, RZ ;  /* 0x0000000205037210 */ /* 0x0c0fe40007ffe1ff */
[----:B------:R-:W-:Y:S02]  /*0150*/  IADD3 R4, PT, PT, R5, -R2, RZ ;  /* 0x8000000205047210 */ /* 0x000fe40007ffe0ff */
[----:B------:R-:W-:Y:S02]  /*0160*/  ISETP.GT.U32.AND P1, PT, R3, -0x10, PT ;  /* 0xfffffff00300780c */ /* 0x000fe40003f24070 */
[----:B------:R-:W-:-:S04]  /*0170*/  LOP3.LUT R5, R4, 0xf, RZ, 0xc0, !PT ;  /* 0x0000000f04057812 */ /* 0x000fc800078ec0ff */
[----:B------:R-:W-:-:S07]  /*0180*/  ISETP.NE.AND P0, PT, R5, RZ, PT ;  /* 0x000000ff0500720c */ /* 0x000fce0003f05270 */
[----:B------:R-:W-:Y:S06]  /*0190*/  @P1 BRA `(.L_x_17) ;  /* 0x0000000400801947 */ /* 0x000fec0003800000 */
[----:B------:R-:W0:Y:S01]  /*01a0*/  LDC.64 R6, c[0x0][0x390] ;  /* 0x0000e400ff067b82 */ /* 0x000e220000000a00 */
[----:B------:R-:W-:Y:S02]  /*01b0*/  LOP3.LUT R3, R4, 0xfffffff0, RZ, 0xc0, !PT ;  /* 0xfffffff004037812 */ /* 0x000fe400078ec0ff */
[----:B------:R-:W-:Y:S02]  /*01c0*/  CS2R R26, SRZ ;  /* 0x00000000001a7805 */ /* 0x000fe4000001ff00 */
[----:B------:R-:W-:-:S03]  /*01d0*/  IADD3 R3, PT, PT, -R3, RZ, RZ ;  /* 0x000000ff03037210 */ /* 0x000fc60007ffe1ff */
[----:B------:R-:W1:Y:S01]  /*01e0*/  LDC.64 R8, c[0x0][0x388] ;  /* 0x0000e200ff087b82 */ /* 0x000e620000000a00 */
[----:B0-----:R-:W-:-:S04]  /*01f0*/  IADD3 R6, P1, PT, R6, 0x40, RZ ;  /* 0x0000004006067810 */ /* 0x001fc80007f3e0ff */
[----:B------:R-:W-:Y:S02]  /*0200*/  IADD3.X R7, PT, PT, RZ, R7, RZ, P1, !PT ;  /* 0x00000007ff077210 */ /* 0x000fe40000ffe4ff */
[----:B-1----:R-:W-:-:S04]  /*0210*/  IADD3 R8, P2, PT, R8, 0x20, RZ ;  /* 0x0000002008087810 */ /* 0x002fc80007f5e0ff */
[----:B------:R-:W-:-:S09]  /*0220*/  IADD3.X R9, PT, PT, RZ, R9, RZ, P2, !PT ;  /* 0x00000009ff097210 */ /* 0x000fd200017fe4ff */
.L_x_18:
[C---:B------:R-:W-:Y:S01]  /*0230*/  IMAD.WIDE R28, R2.reuse, 0x4, R8 ;  /* 0x00000004021c7825 */ /* 0x040fe200078e0208 */
[----:B------:R-:W0:Y:S04]  /*0240*/  LDC.64 R12, c[0x0][0x398] ;  /* 0x0000e600ff0c7b82 */ /* 0x000e280000000a00 */
[----:B------:R-:W0:Y:S01]  /*0250*/  LDG.E R15, desc[UR4][R28.64+-0x20] ;  /* 0xffffe0041c0f7981 */ /* 0x000e22000c1e1900 */
[----:B------:R-:W-:-:S03]  /*0260*/  IMAD.WIDE R10, R2, 0x8, R6 ;  /* 0x00000008020a7825 */ /* 0x000fc600078e0206 */
[----:B------:R-:W2:Y:S04]  /*0270*/  LDG.E R25, desc[UR4][R28.64+-0x1c] ;  /* 0xffffe4041c197981 */ /* 0x000ea8000c1e1900 */
[----:B------:R-:W3:Y:S04]  /*0280*/  LDG.E.64 R16, desc[UR4][R10.64+-0x40] ;  /* 0xffffc0040a107981 */ /* 0x000ee8000c1e1b00 */
[----:B------:R-:W4:Y:S04]  /*0290*/  LDG.E R19, desc[UR4][R28.64+-0x18] ;  /* 0xffffe8041c137981 */ /* 0x000f28000c1e1900 */
[----:B------:R-:W5:Y:S04]  /*02a0*/  LDG.E.64 R22, desc[UR4][R10.64+-0x38] ;  /* 0xffffc8040a167981 */ /* 0x000f68000c1e1b00 */
[----:B------:R-:W5:Y:S01]  /*02b0*/  LDG.E.64 R20, desc[UR4][R10.64+-0x30] ;  /* 0xffffd0040a147981 */ /* 0x000f62000c1e1b00 */
[----:B0-----:R-:W-:-:S06]  /*02c0*/  IMAD.WIDE R14, R15, 0x8, R12 ;  /* 0x000000080f0e7825 */ /* 0x001fcc00078e020c */
[----:B------:R-:W3:Y:S01]  /*02d0*/  LDG.E.64 R14, desc[UR4][R14.64] ;  /* 0x000000040e0e7981 */ /* 0x000ee2000c1e1b00 */
[----:B--2---:R-:W-:-:S04]  /*02e0*/  IMAD.WIDE R24, R25, 0x8, R12 ;  /* 0x0000000819187825 */ /* 0x004fc800078e020c */
[----:B----4-:R-:W-:-:S06]  /*02f0*/  IMAD.WIDE R18, R19, 0x8, R12 ;  /* 0x0000000813127825 */ /* 0x010fcc00078e020c */
[----:B------:R-:W2:Y:S01]  /*0300*/  LDG.E.64 R18, desc[UR4][R18.64] ;  /* 0x0000000412127981 */ /* 0x000ea2000c1e1b00 */
[----:B---3--:R-:W-:-:S03]  /*0310*/  DFMA R26, R16, R14, R26 ;  /* 0x0000000e101a722b */ /* 0x008fc6000000001a */
[----:B------:R-:W5:Y:S04]  /*0320*/  LDG.E.64 R14, desc[UR4][R24.64] ;  /* 0x00000004180e7981 */ /* 0x000f68000c1e1b00 */
[----:B------:R-:W3:Y:S04]  /*0330*/  LDG.E R17, desc[UR4][R28.64+-0x14] ;  /* 0xffffec041c117981 */ /* 0x000ee8000c1e1900 */
[----:B------:R-:W4:Y:S01]  /*0340*/  LDG.E R25, desc[UR4][R28.64+-0xc] ;  /* 0xfffff4041c197981 */ /* 0x000f22000c1e1900 */
[----:B-----5:R-:W-:-:S03]  /*0350*/  DFMA R22, R22, R14, R26 ;  /* 0x0000000e1616722b */ /* 0x020fc6000000001a */
[----:B------:R-:W5:Y:S01]  /*0360*/  LDG.E R15, desc[UR4][R28.64+-0x10] ;  /* 0xfffff0041c0f7981 */ /* 0x000f62000c1e1900 */
[----:B---3--:R-:W-:-:S03]  /*0370*/  IMAD.WIDE R16, R17, 0x8, R12 ;  /* 0x0000000811107825 */ /* 0x008fc600078e020c */
[----:B------:R-:W3:Y:S01]  /*0380*/  LDG.E R27, desc[UR4][R28.64+-0x8] ;  /* 0xfffff8041c1b7981 */ /* 0x000ee2000c1e1900 */
[----:B--2---:R-:W-:-:S03]  /*0390*/  DFMA R18, R20, R18, R22 ;  /* 0x000000121412722b */ /* 0x004fc60000000016 */
[----:B------:R-:W2:Y:S04]  /*03a0*/  LDG.E.64 R22, desc[UR4][R10.64+-0x28] ;  /* 0xffffd8040a167981 */ /* 0x000ea8000c1e1b00 */
[----:B------:R-:W2:Y:S01]  /*03b0*/  LDG.E.64 R16, desc[UR4][R16.64] ;  /* 0x0000000410107981 */ /* 0x000ea2000c1e1b00 */
[----:B----4-:R-:W-:-:S05]  /*03c0*/  IMAD.WIDE R24, R25, 0x8, R12 ;  /* 0x0000000819187825 */ /* 0x010fca00078e020c */
[----:B------:R-:W4:Y:S04]  /*03d0*/  LDG.E.64 R20, desc[UR4][R24.64] ;  /* 0x0000000418147981 */ /* 0x000f28000c1e1b00 */
[----:B------:R-:W4:Y:S01]  /*03e0*/  LDG.E R25, desc[UR4][R28.64+0x4] ;  /* 0x000004041c197981 */ /* 0x000f22000c1e1900 */
[----:B-----5:R-:W-:-:S06]  /*03f0*/  IMAD.WIDE R14, R15, 0x8, R12 ;  /* 0x000000080f0e7825 */ /* 0x020fcc00078e020c */
[----:B------:R-:W5:Y:S01]  /*0400*/  LDG.E.64 R14, desc[UR4][R14.64] ;  /* 0x000000040e0e7981 */ /* 0x000f62000c1e1b00 */
[----:B--2---:R-:W-:-:S03]  /*0410*/  DFMA R22, R22, R16, R18 ;  /* 0x000000101616722b */ /* 0x004fc60000000012 */
[----:B------:R-:W5:Y:S04]  /*0420*/  LDG.E.64 R18, desc[UR4][R10.64+-0x20] ;  /* 0xffffe0040a127981 */ /* 0x000f68000c1e1b00 */
[----:B------:R-:W4:Y:S01]  /*0430*/  LDG.E.64 R16, desc[UR4][R10.64+-0x18] ;  /* 0xffffe8040a107981 */ /* 0x000f22000c1e1b00 */
[----:B---3--:R-:W-:Y:S01]  /*0440*/  IMAD.WIDE R26, R27, 0x8, R12 ;  /* 0x000000081b1a7825 */ /* 0x008fe200078e020c */
[----:B-----5:R-:W-:Y:S02]  /*0450*/  DFMA R18, R18, R14, R22 ;  /* 0x0000000e1212722b */ /* 0x020fe40000000016 */
[----:B------:R-:W2:Y:S04]  /*0460*/  LDG.E R15, desc[UR4][R28.64+-0x4] ;  /* 0xfffffc041c0f7981 */ /* 0x000ea8000c1e1900 */
[----:B------:R-:W3:Y:S02]  /*0470*/  LDG.E.64 R22, desc[UR4][R10.64+-0x10] ;  /* 0xfffff0040a167981 */ /* 0x000ee4000c1e1b00 */
[----:B----4-:R-:W-:-:S02]  /*0480*/  DFMA R20, R16, R20, R18 ;  /* 0x000000141014722b */ /* 0x010fc40000000012 */
[----:B------:R-:W3:Y:S04]  /*0490*/  LDG.E.64 R16, desc[UR4][R26.64] ;  /* 0x000000041a107981 */ /* 0x000ee8000c1e1b00 */
[----:B------:R-:W4:Y:S04]  /*04a0*/  LDG.E R19, desc[UR4][R28.64] ;  /* 0x000000041c137981 */ /* 0x000f28000c1e1900 */
[----:B------:R-:W5:Y:S01]  /*04b0*/  LDG.E R27, desc[UR4][R28.64+0x8] ;  /* 0x000008041c1b7981 */ /* 0x000f62000c1e1900 */
[----:B--2---:R-:W-:Y:S01]  /*04c0*/  IMAD.WIDE R14, R15, 0x8, R12 ;  /* 0x000000080f0e7825 */ /* 0x004fe200078e020c */
[----:B---3--:R-:W-:-:S02]  /*04d0*/  DFMA R22, R22, R16, R20 ;  /* 0x000000101616722b */ /* 0x008fc40000000014 */
[----:B------:R-:W2:Y:S04]  /*04e0*/  LDG.E.64 R20, desc[UR4][R10.64+-0x8] ;  /* 0xfffff8040a147981 */ /* 0x000ea8000c1e1b00 */
[----:B------:R-:W2:Y:S01]  /*04f0*/  LDG.E.64 R16, desc[UR4][R14.64] ;  /* 0x000000040e107981 */ /* 0x000ea2000c1e1b00 */
[----:B----4-:R-:W-:-:S06]  /*0500*/  IMAD.WIDE R18, R19, 0x8, R12 ;  /* 0x0000000813127825 */ /* 0x010fcc00078e020c */
[----:B------:R-:W3:Y:S04]  /*0510*/  LDG.E.64 R18, desc[UR4][R18.64] ;  /* 0x0000000412127981 */ /* 0x000ee8000c1e1b00 */
[----:B------:R-:W3:Y:S01]  /*0520*/  LDG.E.64 R14, desc[UR4][R10.64] ;  /* 0x000000040a0e7981 */ /* 0x000ee2000c1e1b00 */
[----:B--2---:R-:W-:Y:S01]  /*0530*/  DFMA R20, R20, R16, R22 ;  /* 0x000000101414722b */ /* 0x004fe20000000016 */
[--C-:B------:R-:W-:Y:S02]  /*0540*/  IMAD.WIDE R16, R25, 0x8, R12.reuse ;  /* 0x0000000819107825 */ /* 0x100fe400078e020c */
[----:B------:R-:W2:Y:S02]  /*0550*/  LDG.E.64 R22, desc[UR4][R10.64+0x18] ;  /* 0x000018040a167981 */ /* 0x000ea4000c1e1b00 */
[----:B-----5:R-:W-:-:S02]  /*0560*/  IMAD.WIDE R26, R27, 0x8, R12 ;  /* 0x000000081b1a7825 */ /* 0x020fc400078e020c */
[----:B------:R-:W4:Y:S01]  /*0570*/  LDG.E R25, desc[UR4][R28.64+0x10] ;  /* 0x000010041c197981 */ /* 0x000f22000c1e1900 */
[----:B---3--:R-:W-:-:S03]  /*0580*/  DFMA R18, R14, R18, R20 ;  /* 0x000000120e12722b */ /* 0x008fc60000000014 */
[----:B------:R-:W3:Y:S04]  /*0590*/  LDG.E.64 R16, desc[UR4][R16.64] ;  /* 0x0000000410107981 */ /* 0x000ee8000c1e1b00 */
[----:B------:R-:W3:Y:S04]  /*05a0*/  LDG.E.64 R20, desc[UR4][R10.64+0x8] ;  /* 0x000008040a147981 */ /* 0x000ee8000c1e1b00 */
[----:B------:R-:W5:Y:S01]  /*05b0*/  LDG.E R15, desc[UR4][R28.64+0xc] ;  /* 0x00000c041c0f7981 */ /* 0x000f62000c1e1900 */
[----:B---3--:R-:W-:-:S03]  /*05c0*/  DFMA R20, R20, R16, R18 ;  /* 0x000000101414722b */ /* 0x008fc60000000012 */
[----:B------:R-:W3:Y:S01]  /*05d0*/  LDG.E.64 R18, desc[UR4][R10.64+0x10] ;  /* 0x000010040a127981 */ /* 0x000ee2000c1e1b00 */
[----:B-----5:R-:W-:-:S03]  /*05e0*/  IMAD.WIDE R14, R15, 0x8, R12 ;  /* 0x000000080f0e7825 */ /* 0x020fc600078e020c */
[----:B------:R-:W3:Y:S04]  /*05f0*/  LDG.E.64 R16, desc[UR4][R26.64] ;  /* 0x000000041a107981 */ /* 0x000ee8000c1e1b00 */
[----:B------:R-:W2:Y:S04]  /*0600*/  LDG.E.64 R14, desc[UR4][R14.64] ;  /* 0x000000040e0e7981 */ /* 0x000ea8000c1e1b00 */
[----:B------:R-:W5:Y:S01]  /*0610*/  LDG.E R27, desc[UR4][R28.64+0x18] ;  /* 0x000018041c1b7981 */ /* 0x000f62000c1e1900 */
[----:B---3--:R-:W-:-:S03]  /*0620*/  DFMA R18, R18, R16, R20 ;  /* 0x000000101212722b */ /* 0x008fc60000000014 */
[----:B------:R-:W3:Y:S01]  /*0630*/  LDG.E R21, desc[UR4][R28.64+0x14] ;  /* 0x000014041c157981 */ /* 0x000ee2000c1e1900 */
[----:B----4-:R-:W-:-:S03]  /*0640*/  IMAD.WIDE R16, R25, 0x8, R12 ;  /* 0x0000000819107825 */ /* 0x010fc600078e020c */
[----:B------:R-:W4:Y:S01]  /*0650*/  LDG.E R25, desc[UR4][R28.64+0x1c] ;  /* 0x00001c041c197981 */ /* 0x000f22000c1e1900 */
[----:B--2---:R-:W-:-:S03]  /*0660*/  DFMA R22, R22, R14, R18 ;  /* 0x0000000e1616722b */ /* 0x004fc60000000012 */
[----:B------:R-:W2:Y:S04]  /*0670*/  LDG.E.64 R14, desc[UR4][R10.64+0x20] ;  /* 0x000020040a0e7981 */ /* 0x000ea8000c1e1b00 */
[----:B------:R-:W2:Y:S04]  /*0680*/  LDG.E.64 R16, desc[UR4][R16.64] ;  /* 0x0000000410107981 */ /* 0x000ea8000c1e1b00 */
[----:B------:R-:W4:Y:S01]  /*0690*/  LDG.E.64 R18, desc[UR4][R10.64+0x28] ;  /* 0x000028040a127981 */ /* 0x000f22000c1e1b00 */
[----:B---3--:R-:W-:-:S06]  /*06a0*/  IMAD.WIDE R20, R21, 0x8, R12 ;  /* 0x0000000815147825 */ /* 0x008fcc00078e020c */
[----:B------:R-:W3:Y:S01]  /*06b0*/  LDG.E.64 R20, desc[UR4][R20.64] ;  /* 0x0000000414147981 */ /* 0x000ee2000c1e1b00 */
[----:B--2---:R-:W-:Y:S01]  /*06c0*/  DFMA R14, R14, R16, R22 ;  /* 0x000000100e0e722b */ /* 0x004fe20000000016 */
[--C-:B-----5:R-:W-:Y:S02]  /*06d0*/  IMAD.WIDE R22, R27, 0x8, R12.reuse ;  /* 0x000000081b167825 */ /* 0x120fe400078e020c */
[----:B------:R-:W2:Y:S02]  /*06e0*/  LDG.E.64 R16, desc[UR4][R10.64+0x30] ;  /* 0x000030040a107981 */ /* 0x000ea4000c1e1b00 */
[----:B----4-:R-:W-:Y:S02]  /*06f0*/  IMAD.WIDE R12, R25, 0x8, R12 ;  /* 0x00000008190c7825 */ /* 0x010fe400078e020c */
[----:B------:R-:W4:Y:S04]  /*0700*/  LDG.E.64 R26, desc[UR4][R10.64+0x38] ;  /* 0x000038040a1a7981 */ /* 0x000f28000c1e1b00 */
[----:B------:R-:W2:Y:S04]  /*0710*/  LDG.E.64 R22, desc[UR4][R22.64] ;  /* 0x0000000416167981 */ /* 0x000ea8000c1e1b00 */
[----:B------:R-:W4:Y:S01]  /*0720*/  LDG.E.64 R12, desc[UR4][R12.64] ;  /* 0x000000040c0c7981 */ /* 0x000f22000c1e1b00 */
[----:B------:R-:W-:-:S04]  /*0730*/  IADD3 R3, PT, PT, R3, 0x10, RZ ;  /* 0x0000001003037810 */ /* 0x000fc80007ffe0ff */
[----:B------:R-:W-:Y:S02]  /*0740*/  ISETP.NE.AND P1, PT, R3, RZ, PT ;  /* 0x000000ff0300720c */ /* 0x000fe40003f25270 */
[----:B------:R-:W-:Y:S01]  /*0750*/  IADD3 R2, PT, PT, R2, 0x10, RZ ;  /* 0x0000001002027810 */ /* 0x000fe20007ffe0ff */
[----:B---3--:R-:W-:-:S08]  /*0760*/  DFMA R14, R18, R20, R14 ;  /* 0x00000014120e722b */ /* 0x008fd0000000000e */
[----:B--2---:R-:W-:-:S08]  /*0770*/  DFMA R14, R16, R22, R14 ;  /* 0x00000016100e722b */ /* 0x004fd0000000000e */
[----:B----4-:R-:W-:Y:S01]  /*0780*/  DFMA R26, R26, R12, R14 ;  /* 0x0000000c1a1a722b */ /* 0x010fe2000000000e */
[----:B------:R-:W-:Y:S10]  /*0790*/  @P1 BRA `(.L_x_18) ;  /* 0xfffffff800a41947 */ /* 0x000ff4000383ffff */
.L_x_17:
[----:B------:R-:W-:Y:S05]  /*07a0*/  BSYNC.RECONVERGENT B1 ;  /* 0x0000000000017941 */ /* 0x000fea0003800200 */
.L_x_16:
[----:B------:R-:W-:Y:S05]  /*07b0*/  @!P0 BRA `(.L_x_15) ;  /* 0x0000000400948947 */ /* 0x000fea0003800000 */
[----:B------:R-:W-:Y:S01]  /*07c0*/  ISETP.GE.U32.AND P0, PT, R5, 0x8, PT ;  /* 0x000000080500780c */ /* 0x000fe20003f06070 */
[----:B------:R-:W-:Y:S01]  /*07d0*/  BSSY.RECONVERGENT B1, `(.L_x_19) ;  /* 0x0000032000017945 */ /* 0x000fe20003800200 */
[----:B------:R-:W-:-:S04]  /*07e0*/  LOP3.LUT R3, R4, 0x7, RZ, 0xc0, !PT ;  /* 0x0000000704037812 */ /* 0x000fc800078ec0ff */
[----:B------:R-:W-:-:S07]  /*07f0*/  ISETP.NE.AND P1, PT, R3, RZ, PT ;  /* 0x000000ff0300720c */ /* 0x000fce0003f25270 */
[----:B------:R-:W-:Y:S06]  /*0800*/  @!P0 BRA `(.L_x_20) ;  /* 0x0000000000b88947 */ /* 0x000fec0003800000 */
[----:B------:R-:W0:Y:S08]  /*0810*/  LDC.64 R28, c[0x0][0x388] ;  /* 0x0000e200ff1c7b82 */ /* 0x000e300000000a00 */
[----:B------:R-:W1:Y:S08]  /*0820*/  LDC.64 R6, c[0x0][0x390] ;  /* 0x0000e400ff067b82 */ /* 0x000e700000000a00 */
[----:B------:R-:W2:Y:S01]  /*0830*/  LDC.64 R8, c[0x0][0x398] ;  /* 0x0000e600ff087b82 */ /* 0x000ea20000000a00 */
[----:B0-----:R-:W-:-:S05]  /*0840*/  IMAD.WIDE R28, R2, 0x4, R28 ;  /* 0x00000004021c7825 */ /* 0x001fca00078e021c */
[----:B------:R-:W2:Y:S04]  /*0850*/  LDG.E R25, desc[UR4][R28.64] ;  /* 0x000000041c197981 */ /* 0x000ea8000c1e1900 */
[----:B------:R-:W3:Y:S01]  /*0860*/  LDG.E R23, desc[UR4][R28.64+0x4] ;  /* 0x000004041c177981 */ /* 0x000ee2000c1e1900 */
[----:B-1----:R-:W-:-:S03]  /*0870*/  IMAD.WIDE R6, R2, 0x8, R6 ;  /* 0x0000000802067825 */ /* 0x002fc600078e0206 */
[----:B------:R-:W4:Y:S04]  /*0880*/  LDG.E R21, desc[UR4][R28.64+0x8] ;  /* 0x000008041c157981 */ /* 0x000f28000c1e1900 */
[----:B------:R-:W5:Y:S04]  /*0890*/  LDG.E.64 R16, desc[UR4][R6.64] ;  /* 0x0000000406107981 */ /* 0x000f68000c1e1b00 */
[----:B------:R-:W5:Y:S04]  /*08a0*/  LDG.E R11, desc[UR4][R28.64+0xc] ;  /* 0x00000c041c0b7981 */ /* 0x000f68000c1e1900 */
[----:B------:R-:W5:Y:S04]  /*08b0*/  LDG.E.64 R12, desc[UR4][R6.64+0x8] ;  /* 0x00000804060c7981 */ /* 0x000f68000c1e1b00 */
[----:B------:R-:W5:Y:S04]  /*08c0*/  LDG.E R15, desc[UR4][R28.64+0x10] ;  /* 0x000010041c0f7981 */ /* 0x000f68000c1e1900 */
[----:B------:R-:W5:Y:S01]  /*08d0*/  LDG.E R5, desc[UR4][R28.64+0x1c] ;  /* 0x00001c041c057981 */ /* 0x000f62000c1e1900 */
[----:B--2---:R-:W-:-:S05]  /*08e0*/  IMAD.WIDE R24, R25, 0x8, R8 ;  /* 0x0000000819187825 */ /* 0x004fca00078e0208 */
[----:B------:R-:W2:Y:S01]  /*08f0*/  LDG.E.64 R18, desc[UR4][R24.64] ;  /* 0x0000000418127981 */ /* 0x000ea2000c1e1b00 */
[----:B---3--:R-:W-:-:S06]  /*0900*/  IMAD.WIDE R22, R23, 0x8, R8 ;  /* 0x0000000817167825 */ /* 0x008fcc00078e0208 */
[----:B------:R-:W3:Y:S01]  /*0910*/  LDG.E.64 R22, desc[UR4][R22.64] ;  /* 0x0000000416167981 */ /* 0x000ee2000c1e1b00 */
[----:B----4-:R-:W-:-:S03]  /*0920*/  IMAD.WIDE R20, R21, 0x8, R8 ;  /* 0x0000000815147825 */ /* 0x010fc600078e0208 */
[----:B------:R-:W4:Y:S04]  /*0930*/  LDG.E R25, desc[UR4][R28.64+0x18] ;  /* 0x000018041c197981 */ /* 0x000f28000c1e1900 */
[----:B------:R-:W4:Y:S01]  /*0940*/  LDG.E.64 R20, desc[UR4][R20.64] ;  /* 0x0000000414147981 */ /* 0x000f22000c1e1b00 */
[----:B-----5:R-:W-:-:S06]  /*0950*/  IMAD.WIDE R10, R11, 0x8, R8 ;  /* 0x000000080b0a7825 */ /* 0x020fcc00078e0208 */
[----:B------:R-:W5:Y:S01]  /*0960*/  LDG.E.64 R10, desc[UR4][R10.64] ;  /* 0x000000040a0a7981 */ /* 0x000f62000c1e1b00 */
[----:B--2---:R-:W-:-:S03]  /*0970*/  DFMA R16, R16, R18, R26 ;  /* 0x000000121010722b */ /* 0x004fc6000000001a */
[----:B------:R-:W2:Y:S04]  /*0980*/  LDG.E.64 R18, desc[UR4][R6.64+0x10] ;  /* 0x0000100406127981 */ /* 0x000ea8000c1e1b00 */
[----:B------:R-:W5:Y:S01]  /*0990*/  LDG.E R27, desc[UR4][R28.64+0x14] ;  /* 0x000014041c1b7981 */ /* 0x000f62000c1e1900 */
[----:B---3--:R-:W-:-:S03]  /*09a0*/  DFMA R22, R12, R22, R16 ;  /* 0x000000160c16722b */ /* 0x008fc60000000010 */
[----:B------:R-:W3:Y:S01]  /*09b0*/  LDG.E.64 R12, desc[UR4][R6.64+0x18] ;  /* 0x00001804060c7981 */ /* 0x000ee2000c1e1b00 */
[----:B------:R-:W-:-:S03]  /*09c0*/  IMAD.WIDE R14, R15, 0x8, R8 ;  /* 0x000000080f0e7825 */ /* 0x000fc600078e0208 */
[----:B------:R-:W3:Y:S04]  /*09d0*/  LDG.E.64 R16, desc[UR4][R6.64+0x20] ;  /* 0x0000200406107981 */ /* 0x000ee8000c1e1b00 */
[----:B------:R-:W3:Y:S01]  /*09e0*/  LDG.E.64 R14, desc[UR4][R14.64] ;  /* 0x000000040e0e7981 */ /* 0x000ee2000c1e1b00 */
[----:B----4-:R-:W-:-:S06]  /*09f0*/  IMAD.WIDE R24, R25, 0x8, R8 ;  /* 0x0000000819187825 */ /* 0x010fcc00078e0208 */
[----:B------:R-:W4:Y:S01]  /*0a00*/  LDG.E.64 R24, desc[UR4][R24.64] ;  /* 0x0000000418187981 */ /* 0x000f22000c1e1b00 */
[----:B--2---:R-:W-:-:S03]  /*0a10*/  DFMA R18, R18, R20, R22 ;  /* 0x000000141212722b */ /* 0x004fc60000000016 */
[----:B------:R-:W2:Y:S01]  /*0a20*/  LDG.E.64 R20, desc[UR4][R6.64+0x28] ;  /* 0x0000280406147981 */ /* 0x000ea2000c1e1b00 */
[----:B-----5:R-:W-:-:S03]  /*0a30*/  IMAD.WIDE R22, R27, 0x8, R8 ;  /* 0x000000081b167825 */ /* 0x020fc600078e0208 */
[----:B------:R-:W5:Y:S04]  /*0a40*/  LDG.E.64 R26, desc[UR4][R6.64+0x38] ;  /* 0x00003804061a7981 */ /* 0x000f68000c1e1b00 */
[----:B------:R-:W2:Y:S01]  /*0a50*/  LDG.E.64 R22, desc[UR4][R22.64] ;  /* 0x0000000416167981 */ /* 0x000ea2000c1e1b00 */
[----:B---3--:R-:W-:Y:S01]  /*0a60*/  DFMA R12, R12, R10, R18 ;  /* 0x0000000a0c0c722b */ /* 0x008fe20000000012 */
[----:B------:R-:W-:Y:S02]  /*0a70*/  IMAD.WIDE R8, R5, 0x8, R8 ;  /* 0x0000000805087825 */ /* 0x000fe400078e0208 */
[----:B------:R-:W4:Y:S04]  /*0a80*/  LDG.E.64 R10, desc[UR4][R6.64+0x30] ;  /* 0x00003004060a7981 */ /* 0x000f28000c1e1b00 */
[----:B------:R-:W5:Y:S01]  /*0a90*/  LDG.E.64 R8, desc[UR4][R8.64] ;  /* 0x0000000408087981 */ /* 0x000f62000c1e1b00 */
[----:B------:R-:W-:Y:S01]  /*0aa0*/  DFMA R12, R16, R14, R12 ;  /* 0x0000000e100c722b */ /* 0x000fe2000000000c */
[----:B------:R-:W-:-:S07]  /*0ab0*/  IADD3 R2, PT, PT, R2, 0x8, RZ ;  /* 0x0000000802027810 */ /* 0x000fce0007ffe0ff */
[----:B--2---:R-:W-:-:S08]  /*0ac0*/  DFMA R12, R20, R22, R12 ;  /* 0x00000016140c722b */ /* 0x004fd0000000000c */
[----:B----4-:R-:W-:-:S08]  /*0ad0*/  DFMA R10, R10, R24, R12 ;  /* 0x000000180a0a722b */ /* 0x010fd0000000000c */
[----:B-----5:R-:W-:-:S11]  /*0ae0*/  DFMA R26, R26, R8, R10 ;  /* 0x000000081a1a722b */ /* 0x020fd6000000000a */
.L_x_20:
[----:B------:R-:W-:Y:S05]  /*0af0*/  BSYNC.RECONVERGENT B1 ;  /* 0x0000000000017941 */ /* 0x000fea0003800200 */
.L_x_19:
        /* <DEDUP_REMOVED lines=10> */
[----:B------:R-:W1:Y:S04]  /*0ba0*/  LDG.E R15, desc[UR4][R4.64] ;  /* 0x00000004040f7981 */ /* 0x000e68000c1e1900 */
[----:B------:R-:W3:Y:S04]  /*0bb0*/  LDG.E R11, desc[UR4][R4.64+0x4] ;  /* 0x00000404040b7981 */ /* 0x000ee8000c1e1900 */
[----:B------:R-:W4:Y:S04]  /*0bc0*/  LDG.E R7, desc[UR4][R4.64+0x8] ;  /* 0x0000080404077981 */ /* 0x000f28000c1e1900 */
[----:B------:R-:W5:Y:S01]  /*0bd0*/  LDG.E R3, desc[UR4][R4.64+0xc] ;  /* 0x00000c0404037981 */ /* 0x000f62000c1e1900 */
[----:B--2---:R-:W-:-:S05]  /*0be0*/  IMAD.WIDE R20, R2, 0x8, R20 ;  /* 0x0000000802147825 */ /* 0x004fca00078e0214 */
[----:B------:R-:W2:Y:S04]  /*0bf0*/  LDG.E.64 R12, desc[UR4][R20.64] ;  /* 0x00000004140c7981 */ /* 0x000ea8000c1e1b00 */
[----:B------:R-:W2:Y:S04]  /*0c00*/  LDG.E.64 R8, desc[UR4][R20.64+0x8] ;  /* 0x0000080414087981 */ /* 0x000ea8000c1e1b00 */
[----:B------:R-:W2:Y:S01]  /*0c10*/  LDG.E.64 R4, desc[UR4][R20.64+0x10] ;  /* 0x0000100414047981 */ /* 0x000ea2000c1e1b00 */
[----:B-1----:R-:W-:-:S04]  /*0c20*/  IMAD.WIDE R14, R15, 0x8, R18 ;  /* 0x000000080f0e7825 */ /* 0x002fc800078e0212 */
[--C-:B---3--:R-:W-:Y:S02]  /*0c30*/  IMAD.WIDE R10, R11, 0x8, R18.reuse ;  /* 0x000000080b0a7825 */ /* 0x108fe400078e0212 */
[----:B------:R-:W2:Y:S02]  /*0c40*/  LDG.E.64 R14, desc[UR4][R14.64] ;  /* 0x000000040e0e7981 */ /* 0x000ea4000c1e1b00 */
[--C-:B----4-:R-:W-:Y:S02]  /*0c50*/  IMAD.WIDE R6, R7, 0x8, R18.reuse ;  /* 0x0000000807067825 */ /* 0x110fe400078e0212 */
[----:B------:R-:W3:Y:S02]  /*0c60*/  LDG.E.64 R10, desc[UR4][R10.64] ;  /* 0x000000040a0a7981 */ /* 0x000ee4000c1e1b00 */
[----:B-----5:R-:W-:Y:S02]  /*0c70*/  IMAD.WIDE R22, R3, 0x8, R18 ;  /* 0x0000000803167825 */ /* 0x020fe400078e0212 */
[----:B------:R-:W4:Y:S04]  /*0c80*/  LDG.E.64 R6, desc[UR4][R6.64] ;  /* 0x0000000406067981 */ /* 0x000f28000c1e1b00 */
[----:B------:R-:W5:Y:S04]  /*0c90*/  LDG.E.64 R18, desc[UR4][R20.64+0x18] ;  /* 0x0000180414127981 */ /* 0x000f68000c1e1b00 */
[----:B------:R-:W5:Y:S01]  /*0ca0*/  LDG.E.64 R22, desc[UR4][R22.64] ;  /* 0x0000000416167981 */ /* 0x000f62000c1e1b00 */
[----:B------:R-:W-:Y:S01]  /*0cb0*/  IADD3 R2, PT, PT, R2, 0x4, RZ ;  /* 0x0000000402027810 */ /* 0x000fe20007ffe0ff */
[----:B--2---:R-:W-:-:S08]  /*0cc0*/  DFMA R12, R12, R14, R26 ;  /* 0x0000000e0c0c722b */ /* 0x004fd0000000001a */
[----:B---3--:R-:W-:-:S08]  /*0cd0*/  DFMA R8, R8, R10, R12 ;  /* 0x0000000a0808722b */ /* 0x008fd0000000000c */
[----:B----4-:R-:W-:-:S08]  /*0ce0*/  DFMA R4, R4, R6, R8 ;  /* 0x000000060404722b */ /* 0x010fd00000000008 */
[----:B-----5:R-:W-:-:S11]  /*0cf0*/  DFMA R26, R18, R22, R4 ;  /* 0x00000016121a722b */ /* 0x020fd60000000004 */
.L_x_22:
[----:B------:R-:W-:Y:S05]  /*0d00*/  BSYNC.RECONVERGENT B1 ;  /* 0x0000000000017941 */ /* 0x000fea0003800200 */
.L_x_21:
[----:B------:R-:W-:Y:S05]  /*0d10*/  @!P1 BRA `(.L_x_15) ;  /* 0x00000000003c9947 */ /* 0x000fea0003800000 */
[----:B------:R-:W0:Y:S01]  /*0d20*/  LDC.64 R10, c[0x0][0x388] ;  /* 0x0000e200ff0a7b82 */ /* 0x000e220000000a00 */
[----:B------:R-:W-:-:S07]  /*0d30*/  IADD3 R16, PT, PT, -R16, RZ, RZ ;  /* 0x000000ff10107210 */ /* 0x000fce0007ffe1ff */
[----:B------:R-:W1:Y:S08]  /*0d40*/  LDC.64 R12, c[0x0][0x390] ;  /* 0x0000e400ff0c7b82 */ /* 0x000e700000000a00 */
[----:B------:R-:W2:Y:S02]  /*0d50*/  LDC.64 R14, c[0x0][0x398] ;  /* 0x0000e600ff0e7b82 */ /* 0x000ea40000000a00 */
.L_x_23:
[----:B0-----:R-:W-:-:S06]  /*0d60*/  IMAD.WIDE R4, R2, 0x4, R10 ;  /* 0x0000000402047825 */ /* 0x001fcc00078e020a */
[----:B------:R-:W2:Y:S01]  /*0d70*/  LDG.E R5, desc[UR4][R4.64] ;  /* 0x0000000404057981 */ /* 0x000ea2000c1e1900 */
[----:B-1----:R-:W-:-:S06]  /*0d80*/  IMAD.WIDE R6, R2, 0x8, R12 ;  /* 0x0000000802067825 */ /* 0x002fcc00078e020c */
[----:B------:R-:W3:Y:S01]  /*0d90*/  LDG.E.64 R6, desc[UR4][R6.64] ;  /* 0x0000000406067981 */ /* 0x000ee2000c1e1b00 */
[----:B------:R-:W-:Y:S01]  /*0da0*/  IADD3 R16, PT, PT, R16, 0x1, RZ ;  /* 0x0000000110107810 */ /* 0x000fe20007ffe0ff */
[----:B--2---:R-:W-:-:S06]  /*0db0*/  IMAD.WIDE R8, R5, 0x8, R14 ;  /* 0x0000000805087825 */ /* 0x004fcc00078e020e */
[----:B------:R-:W3:Y:S01]  /*0dc0*/  LDG.E.64 R8, desc[UR4][R8.64] ;  /* 0x0000000408087981 */ /* 0x000ee2000c1e1b00 */
[----:B------:R-:W-:Y:S02]  /*0dd0*/  ISETP.NE.AND P0, PT, R16, RZ, PT ;  /* 0x000000ff1000720c */ /* 0x000fe40003f05270 */
[----:B------:R-:W-:Y:S01]  /*0de0*/  IADD3 R2, PT, PT, R2, 0x1, RZ ;  /* 0x0000000102027810 */ /* 0x000fe20007ffe0ff */
[----:B---3--:R-:W-:-:S10]  /*0df0*/  DFMA R26, R6, R8, R26 ;  /* 0x00000008061a722b */ /* 0x008fd4000000001a */
[----:B------:R-:W-:Y:S05]  /*0e00*/  @P0 BRA `(.L_x_23) ;  /* 0xfffffffc00d40947 */ /* 0x000fea000383ffff */
.L_x_15:
[----:B------:R-:W-:Y:S05]  /*0e10*/  BSYNC.RECONVERGENT B0 ;  /* 0x0000000000007941 */ /* 0x000fea0003800200 */
.L_x_14:
[----:B------:R-:W0:Y:S02]  /*0e20*/  LDC.64 R2, c[0x0][0x3a0] ;  /* 0x0000e800ff027b82 */ /* 0x000e240000000a00 */
[----:B0-----:R-:W-:-:S05]  /*0e30*/  IMAD.WIDE R2, R0, 0x8, R2 ;  /* 0x0000000800027825 */ /* 0x001fca00078e0202 */
[----:B------:R-:W-:Y:S01]  /*0e40*/  STG.E.64 desc[UR4][R2.64], R26 ;  /* 0x0000001a02007986 */ /* 0x000fe2000c101b04 */
[----:B------:R-:W-:Y:S05]  /*0e50*/  EXIT ;  /* 0x000000000000794d */ /* 0x000fea0003800000 */
.L_x_24:
        /* <DEDUP_REMOVED lines=10> */
.L_x_27:


//--------------------- .nv.shared.reserved.0     --------------------------
	.section	.nv.shared.reserved.0,"aw",@nobits
	.weak		__nv_reservedSMEM_offset_0_alias
	.size		__nv_reservedSMEM_offset_0_alias, 0, 64
	.other		__nv_reservedSMEM_offset_0_alias,@"STO_CUDA_RESERVED_SHARED STV_DEFAULT"
__nv_reservedSMEM_offset_0_alias:
	.zero		0
	.zero		64


//--------------------- .nv.constant0._Z22ellpack_cm_spmv_kernelPiPdS0_S0_iii --------------------------
	.section	.nv.constant0._Z22ellpack_cm_spmv_kernelPiPdS0_S0_iii,"a",@progbits
	.sectionflags	@""
	.align	4
.nv.constant0._Z22ellpack_cm_spmv_kernelPiPdS0_S0_iii:
	.zero		940


//--------------------- .nv.constant0._Z22ellpack_rm_spmv_kernelPiPdS0_S0_iii --------------------------
	.section	.nv.constant0._Z22ellpack_rm_spmv_kernelPiPdS0_S0_iii,"a",@progbits
	.sectionflags	@""
	.align	4
.nv.constant0._Z22ellpack_rm_spmv_kernelPiPdS0_S0_iii:
	.zero		940


//--------------------- .nv.constant0._Z15csr_spmv_kernelPiS_PdS0_S0_i --------------------------
	.section	.nv.constant0._Z15csr_spmv_kernelPiS_PdS0_S0_i,"a",@progbits
	.sectionflags	@""
	.align	4
.nv.constant0._Z15csr_spmv_kernelPiS_PdS0_S0_i:
	.zero		940


//--------------------- SYMBOLS --------------------------

	.type		.nv.reservedSmem.offset0,@object
	.size		.nv.reservedSmem.offset0,0x4
